def gluon_wgmma(
    a_ptr,
    b_ptr,
    c_ptr,
    M,
    N,
    K,
    stride_am,
    stride_bk,
    stride_cm,
    BLOCK_M: gl.constexpr,
    BLOCK_N: gl.constexpr,
    BLOCK_K: gl.constexpr,
    DTYPE: gl.constexpr,
    A_LAYOUT: gl.constexpr,
    B_LAYOUT: gl.constexpr,
    C_LAYOUT: gl.constexpr,
    B_SHAPE: gl.constexpr,
    TRANS_B: gl.constexpr,
    NUM_BUFFERS: gl.constexpr,
    NUM_WARPS: gl.constexpr,
):
    a_desc = tma.make_tensor_descriptor(
        a_ptr, [M, K], [stride_am, 1], [BLOCK_M, BLOCK_K], A_LAYOUT
    )
    b_desc = tma.make_tensor_descriptor(
        b_ptr,
        [N, K] if TRANS_B else [K, N],
        [stride_bk, 1],
        B_SHAPE,
        B_LAYOUT,
    )
    c_desc = tma.make_tensor_descriptor(
        c_ptr, [M, N], [stride_cm, 1], [BLOCK_M, BLOCK_N], C_LAYOUT
    )

    a_bufs = gl.allocate_shared_memory(
        DTYPE, [NUM_BUFFERS, BLOCK_M, BLOCK_K], A_LAYOUT
    )
    b_bufs = gl.allocate_shared_memory(DTYPE, [NUM_BUFFERS] + B_SHAPE, B_LAYOUT)

    pid_m = gl.program_id(0)
    pid_n = gl.program_id(1)
    off_m = pid_m * BLOCK_M
    off_n = pid_n * BLOCK_N

    mma_layout: gl.constexpr = pick_wgmma_layout(DTYPE, BLOCK_M, BLOCK_N, NUM_WARPS)
    acc = warpgroup_mma_init(
        gl.zeros((BLOCK_M, BLOCK_N), dtype=gl.float32, layout=mma_layout)
    )

    bars = gl.allocate_shared_memory(
        gl.int64, [NUM_BUFFERS, 1], mbarrier.MBarrierLayout()
    )
    for i in gl.static_range(NUM_BUFFERS):
        mbarrier.init(bars.index(i), count=1)
    idx = 0
    phase = 0

    for k in range(0, K, BLOCK_K):
        a = a_bufs.index(idx)
        b = b_bufs.index(idx)
        bar = bars.index(idx)
        mbarrier.expect(bar, a_desc.block_type.nbytes + b_desc.block_type.nbytes)
        tma.async_copy_global_to_shared(a_desc, [off_m, k], bar, a)
        tma.async_copy_global_to_shared(
            b_desc, [off_n, k] if TRANS_B else [k, off_n], bar, b
        )
        mbarrier.wait(bar, phase=phase)

        if TRANS_B:
            b = b.permute((1, 0))
        acc = warpgroup_mma_wait(num_outstanding=0, deps=(acc,))
        acc = warpgroup_mma(a, b, acc, is_async=True)

        idx += 1
        if idx == NUM_BUFFERS:
            idx = 0
            phase ^= 1

    acc = warpgroup_mma_wait(num_outstanding=0, deps=(acc,))
    for i in gl.static_range(NUM_BUFFERS):
        mbarrier.invalidate(bars.index(i))

    c_smem = gl.allocate_shared_memory(DTYPE, [BLOCK_M, BLOCK_N], C_LAYOUT)
    c_smem.store(acc.to(DTYPE))
    fence_async_shared()
    tma.async_copy_shared_to_global(c_desc, [off_m, off_n], c_smem)
    tma.store_wait(pendings=0)

# config = {"BLOCK_K": 128, "BLOCK_M": 256, "BLOCK_N": 64, "arch": "sm_90", "dtype": "fp8e4m3", "num_buffers": 4, "num_warps": 4, "trans_b": 1}
# arch = sm_90


// ===== COMPILED SASS (sm_90a) =====

	.target	sm_90a

	.elftype	@"ET_EXEC"


//--------------------- .note.nv.tkinfo           --------------------------
	.section	.note.nv.tkinfo,"",@"SHT_NOTE"
	.sectionflags	@"SHF_NOTE_NV_TKINFO"
	.tkinfo
        /*0018*/ 	.word	0x00000002
        /*0030*/ 	.string	""
        /*0030*/ 	.string	"ptxas"
        /*0030*/ 	.string	"Cuda compilation tools, release 13.0, V13.0.88"
        /*0030*/ 	.string	"Build cuda_13.0.r13.0/compiler.36424714_0"
        /*0030*/ 	.string	"-v  -suppress-debug-info  -lineinfo  -arch sm_90a "



//--------------------- .note.nv.cuinfo           --------------------------
	.section	.note.nv.cuinfo,"",@"SHT_NOTE"
	.sectionflags	@"SHF_NOTE_NV_CUINFO"
        /*0018*/ 	.short	0x0002
        /*001a*/ 	.short	0x005a
        /*001c*/ 	.short	0x0082
	.zero		2


//--------------------- .nv.info                  --------------------------
	.section	.nv.info,"",@"SHT_CUDA_INFO"
	.align	4


	//----- nvinfo : EIATTR_REGCOUNT
	.align		4
        /*0000*/ 	.byte	0x04, 0x2f
        /*0002*/ 	.short	(.L_1 - .L_0)
	.align		4
.L_0:
        /*0004*/ 	.word	index@(gluon_wgmma)
        /*0008*/ 	.word	0x0000009a


	//----- nvinfo : EIATTR_FRAME_SIZE
	.align		4
.L_1:
        /*000c*/ 	.byte	0x04, 0x11
        /*000e*/ 	.short	(.L_3 - .L_2)
	.align		4
.L_2:
        /*0010*/ 	.word	index@(gluon_wgmma)
        /*0014*/ 	.word	0x00000000


	//----- nvinfo : EIATTR_MIN_STACK_SIZE
	.align		4
.L_3:
        /*0018*/ 	.byte	0x04, 0x12
        /*001a*/ 	.short	(.L_5 - .L_4)
	.align		4
.L_4:
        /*001c*/ 	.word	index@(gluon_wgmma)
        /*0020*/ 	.word	0x00000000
.L_5:


//--------------------- .nv.compat                --------------------------
	.section	.nv.compat,"",@"SHT_CUDA_COMPAT_INFO"
	.align	4
        /*0000*/ 	.byte	0x02, 0x09, 0x01, 0x00, 0x02, 0x02, 0x04, 0x00, 0x02, 0x05, 0x05, 0x00, 0x03, 0x07, 0x01, 0x01
        /*0010*/ 	.byte	0x02, 0x03, 0x03, 0x00, 0x02, 0x06, 0x01, 0x00, 0x04, 0x0b, 0x08, 0x00, 0x00, 0x00, 0x00, 0x00
        /*0020*/ 	.byte	0x00, 0x00, 0x00, 0x00


//--------------------- .nv.info.gluon_wgmma      --------------------------
	.section	.nv.info.gluon_wgmma,"",@"SHT_CUDA_INFO"
	.sectionflags	@""
	.align	4


	//----- nvinfo : EIATTR_CUDA_API_VERSION
	.align		4
        /*0000*/ 	.byte	0x04, 0x37
        /*0002*/ 	.short	(.L_7 - .L_6)
.L_6:
        /*0004*/ 	.word	0x00000082


	//----- nvinfo : EIATTR_KPARAM_INFO
	.align		4
.L_7:
        /*0008*/ 	.byte	0x04, 0x17
        /*000a*/ 	.short	(.L_9 - .L_8)
.L_8:
        /*000c*/ 	.word	0x00000000
        /*0010*/ 	.short	0x000a
        /*0012*/ 	.short	0x0048
        /*0014*/ 	.byte	0x00, 0xf4, 0x21, 0x00


	//----- nvinfo : EIATTR_KPARAM_INFO
	.align		4
.L_9:
        /*0018*/ 	.byte	0x04, 0x17
        /*001a*/ 	.short	(.L_11 - .L_10)
.L_10:
        /*001c*/ 	.word	0x00000000
        /*0020*/ 	.short	0x0009
        /*0022*/ 	.short	0x0040
        /*0024*/ 	.byte	0x00, 0xf4, 0x21, 0x00


	//----- nvinfo : EIATTR_KPARAM_INFO
	.align		4
.L_11:
        /*0028*/ 	.byte	0x04, 0x17
        /*002a*/ 	.short	(.L_13 - .L_12)
.L_12:
        /*002c*/ 	.word	0x00000000
        /*0030*/ 	.short	0x0008
        /*0032*/ 	.short	0x0038
        /*0034*/ 	.byte	0x00, 0xf0, 0x21, 0x00


	//----- nvinfo : EIATTR_KPARAM_INFO
	.align		4
.L_13:
        /*0038*/ 	.byte	0x04, 0x17
        /*003a*/ 	.short	(.L_15 - .L_14)
.L_14:
        /*003c*/ 	.word	0x00000000
        /*0040*/ 	.short	0x0007
        /*0042*/ 	.short	0x0030
        /*0044*/ 	.byte	0x00, 0xf0, 0x21, 0x00


	//----- nvinfo : EIATTR_KPARAM_INFO
	.align		4
.L_15:
        /*0048*/ 	.byte	0x04, 0x17
        /*004a*/ 	.short	(.L_17 - .L_16)
.L_16:
        /*004c*/ 	.word	0x00000000
        /*0050*/ 	.short	0x0006
        /*0052*/ 	.short	0x0028
        /*0054*/ 	.byte	0x00, 0xf0, 0x21, 0x00


	//----- nvinfo : EIATTR_KPARAM_INFO
	.align		4
.L_17:
        /*0058*/ 	.byte	0x04, 0x17
        /*005a*/ 	.short	(.L_19 - .L_18)
.L_18:
        /*005c*/ 	.word	0x00000000
        /*0060*/ 	.short	0x0005
        /*0062*/ 	.short	0x0020
        /*0064*/ 	.byte	0x00, 0xf0, 0x11, 0x00


	//----- nvinfo : EIATTR_KPARAM_INFO
	.align		4
.L_19:
        /*0068*/ 	.byte	0x04, 0x17
        /*006a*/ 	.short	(.L_21 - .L_20)
.L_20:
        /*006c*/ 	.word	0x00000000
        /*0070*/ 	.short	0x0004
        /*0072*/ 	.short	0x001c
        /*0074*/ 	.byte	0x00, 0xf0, 0x11, 0x00


	//----- nvinfo : EIATTR_KPARAM_INFO
	.align		4
.L_21:
        /*0078*/ 	.byte	0x04, 0x17
        /*007a*/ 	.short	(.L_23 - .L_22)
.L_22:
        /*007c*/ 	.word	0x00000000
        /*0080*/ 	.short	0x0003
        /*0082*/ 	.short	0x0018
        /*0084*/ 	.byte	0x00, 0xf0, 0x11, 0x00


	//----- nvinfo : EIATTR_KPARAM_INFO
	.align		4
.L_23:
        /*0088*/ 	.byte	0x04, 0x17
        /*008a*/ 	.short	(.L_25 - .L_24)
.L_24:
        /*008c*/ 	.word	0x00000000
        /*0090*/ 	.short	0x0002
        /*0092*/ 	.short	0x0010
        /*0094*/ 	.byte	0x00, 0xf4, 0x21, 0x00


	//----- nvinfo : EIATTR_KPARAM_INFO
	.align		4
.L_25:
        /*0098*/ 	.byte	0x04, 0x17
        /*009a*/ 	.short	(.L_27 - .L_26)
.L_26:
        /*009c*/ 	.word	0x00000000
        /*00a0*/ 	.short	0x0001
        /*00a2*/ 	.short	0x0008
        /*00a4*/ 	.byte	0x00, 0xf4, 0x21, 0x00


	//----- nvinfo : EIATTR_KPARAM_INFO
	.align		4
.L_27:
        /*00a8*/ 	.byte	0x04, 0x17
        /*00aa*/ 	.short	(.L_29 - .L_28)
.L_28:
        /*00ac*/ 	.word	0x00000000
        /*00b0*/ 	.short	0x0000
        /*00b2*/ 	.short	0x0000
        /*00b4*/ 	.byte	0x00, 0xf4, 0x21, 0x00


	//----- nvinfo : EIATTR_SPARSE_MMA_MASK
	.align		4
.L_29:
        /*00b8*/ 	.byte	0x03, 0x50
        /*00ba*/ 	.short	0x0000


	//----- nvinfo : EIATTR_MAXREG_COUNT
	.align		4
        /*00bc*/ 	.byte	0x03, 0x1b
        /*00be*/ 	.short	0x00ff


	//----- nvinfo : EIATTR_NUM_BARRIERS
	.align		4
        /*00c0*/ 	.byte	0x02, 0x4c
        /*00c2*/ 	.byte	0x01
	.zero		1


	//----- nvinfo : EIATTR_MERCURY_ISA_VERSION
	.align		4
        /*00c4*/ 	.byte	0x03, 0x5f
        /*00c6*/ 	.short	0x0101


	//----- nvinfo : EIATTR_INT_WARP_WIDE_INSTR_OFFSETS
	.align		4
        /*00c8*/ 	.byte	0x04, 0x31
        /*00ca*/ 	.short	(.L_31 - .L_30)


	//   ....[0]....
.L_30:
        /*00cc*/ 	.word	0x00001590


	//   ....[1]....
        /*00d0*/ 	.word	0x000015b0


	//   ....[2]....
        /*00d4*/ 	.word	0x000015c0


	//   ....[3]....
        /*00d8*/ 	.word	0x000015d0


	//   ....[4]....
        /*00dc*/ 	.word	0x000016e0


	//   ....[5]....
        /*00e0*/ 	.word	0x00001cd0


	//   ....[6]....
        /*00e4*/ 	.word	0x00001ce0


	//   ....[7]....
        /*00e8*/ 	.word	0x00001d60


	//   ....[8]....
        /*00ec*/ 	.word	0x00001d70


	//   ....[9]....
        /*00f0*/ 	.word	0x00002540


	//   ....[10]....
        /*00f4*/ 	.word	0x00002560


	//----- nvinfo : EIATTR_COOP_GROUP_MASK_REGIDS
	.align		4
.L_31:
        /*00f8*/ 	.byte	0x04, 0x29
        /*00fa*/ 	.short	(.L_33 - .L_32)


	//   ....[0]....
.L_32:
        /*00fc*/ 	.word	0xffffffff


	//   ....[1]....
        /*0100*/ 	.word	0xffffffff


	//   ....[2]....
        /*0104*/ 	.word	0xffffffff


	//----- nvinfo : EIATTR_COOP_GROUP_INSTR_OFFSETS
	.align		4
.L_33:
        /*0108*/ 	.byte	0x04, 0x28
        /*010a*/ 	.short	(.L_35 - .L_34)


	//   ....[0]....
.L_34:
        /*010c*/ 	.word	0x00000150


	//   ....[1]....
        /*0110*/ 	.word	0x000006e0


	//   ....[2]....
        /*0114*/ 	.word	0x00000cb0


	//----- nvinfo : EIATTR_MBARRIER_INSTR_OFFSETS
	.align		4
.L_35:
        /*0118*/ 	.byte	0x04, 0x39
        /*011a*/ 	.short	(.L_37 - .L_36)


	//   ....[0]....
.L_36:
        /*011c*/ 	.word	0x00001720
        /*0120*/ 	.word	0x000000ff
        /*0124*/ 	.word	0x00028000
        /*0128*/ 	.short	0x0100
        /*012a*/ 	.byte	0x1c
	.zero		1


	//   ....[1]....
        /*012c*/ 	.word	0x00001750
        /*0130*/ 	.word	0x000000ff
        /*0134*/ 	.word	0x00028008
        /*0138*/ 	.short	0x0100
        /*013a*/ 	.byte	0x1c
	.zero		1


	//   ....[2]....
        /*013c*/ 	.word	0x00001770
        /*0140*/ 	.word	0x000000ff
        /*0144*/ 	.word	0x00028010
        /*0148*/ 	.short	0x0100
        /*014a*/ 	.byte	0x1c
	.zero		1


	//   ....[3]....
        /*014c*/ 	.word	0x000017a0
        /*0150*/ 	.word	0x000000ff
        /*0154*/ 	.word	0x00028018
        /*0158*/ 	.short	0x0100
        /*015a*/ 	.byte	0x1c
	.zero		1


	//   ....[4]....
        /*015c*/ 	.word	0x00001e30
        /*0160*/ 	.word	0x000000ff
        /*0164*/ 	.word	0x00028000
        /*0168*/ 	.short	0x010a
        /*016a*/ 	.byte	0x1e
	.zero		1


	//   ....[5]....
        /*016c*/ 	.word	0x000022f0
        /*0170*/ 	.word	0x000000ff
        /*0174*/ 	.word	0x00028000
        /*0178*/ 	.short	0x0108
        /*017a*/ 	.byte	0x1c
	.zero		1


	//   ....[6]....
        /*017c*/ 	.word	0x000023d0
        /*0180*/ 	.word	0x000000ff
        /*0184*/ 	.word	0x00028008
        /*0188*/ 	.short	0x0108
        /*018a*/ 	.byte	0x1c
	.zero		1


	//   ....[7]....
        /*018c*/ 	.word	0x000024b0
        /*0190*/ 	.word	0x000000ff
        /*0194*/ 	.word	0x00028010
        /*0198*/ 	.short	0x0108
        /*019a*/ 	.byte	0x1c
	.zero		1


	//   ....[8]....
        /*019c*/ 	.word	0x000025d0
        /*01a0*/ 	.word	0x000000ff
        /*01a4*/ 	.word	0x00028018
        /*01a8*/ 	.short	0x0108
        /*01aa*/ 	.byte	0x1c
	.zero		1


	//   ....[9]....
        /*01ac*/ 	.word	0x00002be0
        /*01b0*/ 	.word	0x000000ff
        /*01b4*/ 	.word	0x00028000
        /*01b8*/ 	.short	0x010a
        /*01ba*/ 	.byte	0x1e
	.zero		1


	//----- nvinfo : EIATTR_NUM_MBARRIERS
	.align		4
.L_37:
        /*01bc*/ 	.byte	0x03, 0x38
        /*01be*/ 	.short	0x0004


	//----- nvinfo : EIATTR_EXIT_INSTR_OFFSETS
	.align		4
        /*01c0*/ 	.byte	0x04, 0x1c
        /*01c2*/ 	.short	(.L_39 - .L_38)


	//   ....[0]....
.L_38:
        /*01c4*/ 	.word	0x00002bd0


	//----- nvinfo : EIATTR_REQNTID
	.align		4
.L_39:
        /*01c8*/ 	.byte	0x04, 0x10
        /*01ca*/ 	.short	(.L_41 - .L_40)
.L_40:
        /*01cc*/ 	.word	0x00000080
        /*01d0*/ 	.word	0x00000001
        /*01d4*/ 	.word	0x00000001


	//----- nvinfo : EIATTR_CRS_STACK_SIZE
	.align		4
.L_41:
        /*01d8*/ 	.byte	0x04, 0x1e
        /*01da*/ 	.short	(.L_43 - .L_42)
.L_42:
        /*01dc*/ 	.word	0x00000000


	//----- nvinfo : EIATTR_CBANK_PARAM_SIZE
	.align		4
.L_43:
        /*01e0*/ 	.byte	0x03, 0x19
        /*01e2*/ 	.short	0x0050


	//----- nvinfo : EIATTR_PARAM_CBANK
	.align		4
        /*01e4*/ 	.byte	0x04, 0x0a
        /*01e6*/ 	.short	(.L_45 - .L_44)
	.align		4
.L_44:
        /*01e8*/ 	.word	index@(.nv.constant0.gluon_wgmma)
        /*01ec*/ 	.short	0x0210
        /*01ee*/ 	.short	0x0050


	//----- nvinfo : EIATTR_SW_WAR
	.align		4
.L_45:
        /*01f0*/ 	.byte	0x04, 0x36
        /*01f2*/ 	.short	(.L_47 - .L_46)
.L_46:
        /*01f4*/ 	.word	0x00000008
.L_47:


//--------------------- .nv.callgraph             --------------------------
	.section	.nv.callgraph,"",@"SHT_CUDA_CALLGRAPH"
	.align	4
	.sectionentsize	8
	.align		4
        /*0000*/ 	.word	0x00000000
	.align		4
        /*0004*/ 	.word	0xffffffff
	.align		4
        /*0008*/ 	.word	0x00000000
	.align		4
        /*000c*/ 	.word	0xfffffffe
	.align		4
        /*0010*/ 	.word	0x00000000
	.align		4
        /*0014*/ 	.word	0xfffffffd
	.align		4
        /*0018*/ 	.word	0x00000000
	.align		4
        /*001c*/ 	.word	0xfffffffc


//--------------------- .text.gluon_wgmma         --------------------------
	.section	.text.gluon_wgmma,"ax",@progbits
	.align	128
        .global         gluon_wgmma
        .type           gluon_wgmma,@function
        .size           gluon_wgmma,(.L_x_53 - gluon_wgmma)
        .other          gluon_wgmma,@"STO_CUDA_ENTRY STV_DEFAULT"
gluon_wgmma:
.text.gluon_wgmma:
[----:B------:R-:W-:Y:S01]  /*0000*/  LDC R1, c[0x0][0x28] ;  /* 0x00000a00ff017b82 */ /* 0x000fe20000000800 */
[----:B------:R-:W1:Y:S07]  /*0010*/  S2R R0, SR_TID.X ;  /* 0x0000000000007919 */ /* 0x000e6e0000002100 */
[----:B------:R-:W2:Y:S01]  /*0020*/  S2UR UR6, SR_CgaCtaId ;  /* 0x00000000000679c3 */ /* 0x000ea20000008800 */
[----:B------:R-:W-:Y:S01]  /*0030*/  UMOV UR28, 0x400 ;  /* 0x00000400001c7882 */ /* 0x000fe20000000000 */
[----:B------:R-:W-:Y:S01]  /*0040*/  ULDC UR8, c[0x0][0xc] ;  /* 0x0000030000087ab9 */ /* 0x000fe20000000800 */
[----:B------:R-:W-:Y:S01]  /*0050*/  ULDC.64 UR12, c[0x0][0x250] ;  /* 0x00009400000c7ab9 */ /* 0x000fe20000000a00 */
[----:B------:R-:W-:Y:S01]  /*0060*/  UMOV UR31, URZ ;  /* 0x0000003f001f7c82 */ /* 0x000fe20008000000 */
[----:B------:R-:W-:Y:S03]  /*0070*/  BSSY B0, `(.L_x_0) ;  /* 0x000001d000007945 */ /* 0x000fe60003800000 */
[----:B------:R-:W3:Y:S08]  /*0080*/  LDC R12, c[0x0][0x230] ;  /* 0x00008c00ff0c7b82 */ /* 0x000ef00000000800 */
[----:B------:R-:W-:Y:S08]  /*0090*/  S2UR UR4, SR_CTAID.Y ;  /* 0x00000000000479c3 */ /* 0x000ff00000002600 */
[----:B------:R-:W4:Y:S01]  /*00a0*/  S2UR UR7, SR_CTAID.Z ;  /* 0x00000000000779c3 */ /* 0x000f220000002700 */
[----:B--2---:R-:W-:-:S03]  /*00b0*/  ULEA UR28, UR6, UR28, 0x18 ;  /* 0x0000001c061c7291 */ /* 0x004fc6000f8ec03f */
[----:B------:R-:W-:Y:S01]  /*00c0*/  ULDC UR6, c[0x0][0x10] ;  /* 0x0000040000067ab9 */ /* 0x000fe20000000800 */
[----:B-1----:R-:W-:-:S03]  /*00d0*/  LOP3.LUT R7, R0, 0x7f, RZ, 0xc0, !PT ;  /* 0x0000007f00077812 */ /* 0x002fc600078ec0ff */
[----:B------:R-:W1:Y:S01]  /*00e0*/  S2UR UR5, SR_CTAID.X ;  /* 0x00000000000579c3 */ /* 0x000e620000002500 */
[----:B---3--:R-:W-:Y:S01]  /*00f0*/  VIADD R5, R12, 0xffffffff ;  /* 0xffffffff0c057836 */ /* 0x008fe20000000000 */
[C---:B------:R-:W-:Y:S02]  /*0100*/  ISETP.GE.U32.AND P0, PT, R7.reuse, 0x20, PT ;  /* 0x000000200700780c */ /* 0x040fe40003f06070 */
[C---:B------:R-:W-:Y:S02]  /*0110*/  ISETP.NE.U32.AND P2, PT, R7.reuse, RZ, PT ;  /* 0x000000ff0700720c */ /* 0x040fe40003f45070 */
[----:B------:R-:W-:Y:S02]  /*0120*/  LEA R4, R7, UR28, 0x2 ;  /* 0x0000001c07047c11 */ /* 0x000fe4000f8e10ff */
[----:B------:R-:W2:Y:S07]  /*0130*/  LDC R6, c[0x0][0x228] ;  /* 0x00008a00ff067b82 */ /* 0x000eae0000000800 */
[----:B------:R3:W-:Y:S01]  /*0140*/  @!P0 STS [R4], RZ ;  /* 0x000000ff04008388 */ /* 0x0007e20000000800 */
[----:B------:R-:W-:-:S03]  /*0150*/  NOP ;  /* 0x0000000000007918 */ /* 0x000fc60000000000 */
[----:B------:R3:W-:Y:S01]  /*0160*/  @!P2 STS [UR28+0x20], R5 ;  /* 0x00002005ff00a988 */ /* 0x0007e2000800081c */
[----:B----4-:R-:W-:-:S04]  /*0170*/  UIMAD UR6, UR7, UR6, UR4 ;  /* 0x00000006070672a4 */ /* 0x010fc8000f8e0204 */
[----:B-1----:R-:W-:-:S04]  /*0180*/  UIMAD UR6, UR6, UR8, UR5 ;  /* 0x00000008060672a4 */ /* 0x002fc8000f8e0205 */
[----:B------:R-:W-:Y:S01]  /*0190*/  UIMAD UR10, UR6, 0x180, URZ ;  /* 0x00000180060a78a4 */ /* 0x000fe2000f8e023f */
[----:B--2---:R-:W-:-:S03]  /*01a0*/  VIADD R6, R6, 0xffffffff ;  /* 0xffffffff06067836 */ /* 0x004fc60000000000 */
[----:B------:R-:W-:-:S04]  /*01b0*/  UIADD3 UR6, UP0, UR10, UR12, URZ ;  /* 0x0000000c0a067290 */ /* 0x000fc8000ff1e03f */
[----:B------:R-:W-:Y:S01]  /*01c0*/  ULEA.HI.X.SX32 UR7, UR10, UR13, 0x1, UP0 ;  /* 0x0000000d0a077291 */ /* 0x000fe200080f0e3f */
[----:B---3--:R-:W-:Y:S11]  /*01d0*/  @P2 BRA `(.L_x_1) ;  /* 0x0000000000182947 */ /* 0x008ff60003800000 */
[----:B------:R-:W1:Y:S01]  /*01e0*/  LDS R2, [UR28+0x8] ;  /* 0x0000081cff027984 */ /* 0x000e620008000800 */
[----:B------:R-:W2:Y:S01]  /*01f0*/  LDC.64 R8, c[0x0][0x210] ;  /* 0x00008400ff087b82 */ /* 0x000ea20000000a00 */
[----:B------:R-:W-:Y:S02]  /*0200*/  IMAD.MOV.U32 R3, RZ, RZ, 0x70 ;  /* 0x00000070ff037424 */ /* 0x000fe400078e00ff */
[----:B--2---:R2:W-:Y:S03]  /*0210*/  STS.64 [UR28], R8 ;  /* 0x00000008ff007988 */ /* 0x0045e60008000a1c */
[----:B-1----:R-:W-:-:S05]  /*0220*/  LOP3.LUT R2, R2, 0x10, R3, 0xd8, !PT ;  /* 0x0000001002027812 */ /* 0x002fca00078ed803 */
[----:B------:R2:W-:Y:S02]  /*0230*/  STS [UR28+0x8], R2 ;  /* 0x00000802ff007988 */ /* 0x0005e4000800081c */
.L_x_1:
[----:B------:R-:W-:Y:S05]  /*0240*/  BSYNC B0 ;  /* 0x0000000000007941 */ /* 0x000fea0003800000 */
.L_x_0:
[----:B------:R-:W-:Y:S04]  /*0250*/  BSSY B0, `(.L_x_2) ;  /* 0x000000a000007945 */ /* 0x000fe80003800000 */
[----:B------:R-:W-:Y:S05]  /*0260*/  @P2 BRA `(.L_x_3) ;  /* 0x0000000000202947 */ /* 0x000fea0003800000 */
[----:B--2---:R-:W1:Y:S01]  /*0270*/  LDS R2, [UR28+0x34] ;  /* 0x0000341cff027984 */ /* 0x004e620008000800 */
[----:B------:R-:W-:Y:S02]  /*0280*/  IMAD.MOV.U32 R3, RZ, RZ, 0x7f000000 ;  /* 0x7f000000ff037424 */ /* 0x000fe400078e00ff */
[----:B------:R-:W-:Y:S01]  /*0290*/  @!P2 IMAD.MOV.U32 R8, RZ, RZ, 0xff ;  /* 0x000000ffff08a424 */ /* 0x000fe200078e00ff */
[----:B------:R-:W2:Y:S02]  /*02a0*/  @!P2 LDS R9, [UR28+0x38] ;  /* 0x0000381cff09a984 */ /* 0x000ea40008000800 */
[----:B-1----:R-:W-:Y:S02]  /*02b0*/  LOP3.LUT R2, R2, 0xff000000, R3, 0xb8, !PT ;  /* 0xff00000002027812 */ /* 0x002fe400078eb803 */
[----:B--2---:R-:W-:-:S03]  /*02c0*/  @!P2 LOP3.LUT R3, R9, 0xff, R8, 0xb8, !PT ;  /* 0x000000ff0903a812 */ /* 0x004fc600078eb808 */
[----:B------:R1:W-:Y:S04]  /*02d0*/  STS [UR28+0x34], R2 ;  /* 0x00003402ff007988 */ /* 0x0003e8000800081c */
[----:B------:R1:W-:Y:S02]  /*02e0*/  @!P2 STS [UR28+0x38], R3 ;  /* 0x00003803ff00a988 */ /* 0x0003e4000800081c */
.L_x_3:
[----:B------:R-:W-:Y:S05]  /*02f0*/  BSYNC B0 ;  /* 0x0000000000007941 */ /* 0x000fea0003800000 */
.L_x_2:
[----:B------:R-:W-:Y:S04]  /*0300*/  BSSY B0, `(.L_x_4) ;  /* 0x000000a000007945 */ /* 0x000fe80003800000 */
[----:B------:R-:W-:Y:S05]  /*0310*/  @P2 BRA `(.L_x_5) ;  /* 0x0000000000202947 */ /* 0x000fea0003800000 */
[----:B-12---:R-:W1:Y:S01]  /*0320*/  LDS R2, [UR28+0x1c] ;  /* 0x00001c1cff027984 */ /* 0x006e620008000800 */
[----:B------:R-:W2:Y:S03]  /*0330*/  LDC.64 R10, c[0x0][0x238] ;  /* 0x00008e00ff0a7b82 */ /* 0x000ea60000000a00 */
[----:B------:R3:W-:Y:S01]  /*0340*/  STS [UR28+0x24], R6 ;  /* 0x00002406ff007988 */ /* 0x0007e2000800081c */
[--C-:B--2---:R-:W-:Y:S02]  /*0350*/  SHF.R.U32.HI R9, RZ, 0x4, R11.reuse ;  /* 0x00000004ff097819 */ /* 0x104fe4000001160b */
[----:B------:R-:W-:-:S05]  /*0360*/  SHF.R.U64 R3, R10, 0x4, R11 ;  /* 0x000000040a037819 */ /* 0x000fca000000120b */
[----:B------:R3:W-:Y:S01]  /*0370*/  STS [UR28+0xc], R3 ;  /* 0x00000c03ff007988 */ /* 0x0007e2000800081c */
[----:B-1----:R-:W-:-:S05]  /*0380*/  LOP3.LUT R2, R2, 0xf, R9, 0xb8, !PT ;  /* 0x0000000f02027812 */ /* 0x002fca00078eb809 */
[----:B------:R3:W-:Y:S02]  /*0390*/  STS [UR28+0x1c], R2 ;  /* 0x00001c02ff007988 */ /* 0x0007e4000800081c */
.L_x_5:
[----:B------:R-:W-:Y:S05]  /*03a0*/  BSYNC B0 ;  /* 0x0000000000007941 */ /* 0x000fea0003800000 */
.L_x_4:
[----:B------:R-:W-:Y:S04]  /*03b0*/  BSSY B1, `(.L_x_6) ;  /* 0x000001d000017945 */ /* 0x000fe80003800000 */
[----:B------:R-:W-:Y:S04]  /*03c0*/  BSSY B0, `(.L_x_7) ;  /* 0x0000018000007945 */ /* 0x000fe80003800000 */
[----:B------:R-:W-:Y:S05]  /*03d0*/  @P2 BRA `(.L_x_8) ;  /* 0x00000000001c2947 */ /* 0x000fea0003800000 */
[----:B-123--:R-:W1:Y:S02]  /*03e0*/  LDS R2, [UR28+0x34] ;  /* 0x0000341cff027984 */ /* 0x00ee640008000800 */
[----:B-1----:R-:W-:-:S05]  /*03f0*/  LOP3.LUT R2, R2, 0x7, RZ, 0xb8, !PT ;  /* 0x0000000702027812 */ /* 0x002fca00078eb8ff */
[----:B------:R1:W-:Y:S01]  /*0400*/  STS [UR28+0x34], R2 ;  /* 0x00003402ff007988 */ /* 0x0003e2000800081c */
[----:B------:R-:W-:Y:S05]  /*0410*/  @P2 BRA `(.L_x_9) ;  /* 0x00000000001c2947 */ /* 0x000fea0003800000 */
[----:B-1----:R-:W1:Y:S02]  /*0420*/  LDS R2, [UR28+0x34] ;  /* 0x0000341cff027984 */ /* 0x002e640008000800 */
[----:B-1----:R-:W-:-:S05]  /*0430*/  LOP3.LUT R2, R2, 0x38, RZ, 0xb8, !PT ;  /* 0x0000003802027812 */ /* 0x002fca00078eb8ff */
[----:B------:R4:W-:Y:S02]  /*0440*/  STS [UR28+0x34], R2 ;  /* 0x00003402ff007988 */ /* 0x0009e4000800081c */
.L_x_8:
[----:B------:R-:W-:Y:S05]  /*0450*/  @P2 BRA `(.L_x_10) ;  /* 0x00000000001c2947 */ /* 0x000fea0003800000 */
[----:B-1234-:R-:W1:Y:S02]  /*0460*/  LDS R2, [UR28+0x8] ;  /* 0x0000081cff027984 */ /* 0x01ee640008000800 */
[----:B-1----:R-:W-:-:S05]  /*0470*/  LOP3.LUT R2, R2, 0x780, RZ, 0xb8, !PT ;  /* 0x0000078002027812 */ /* 0x002fca00078eb8ff */
[----:B------:R2:W-:Y:S02]  /*0480*/  STS [UR28+0x8], R2 ;  /* 0x00000802ff007988 */ /* 0x0005e4000800081c */
.L_x_9:
[----:B------:R-:W-:Y:S05]  /*0490*/  @P2 BRA `(.L_x_11) ;  /* 0x0000000000282947 */ /* 0x000fea0003800000 */
[----:B-12---:R-:W1:Y:S02]  /*04a0*/  LDS R2, [UR28+0x8] ;  /* 0x0000081cff027984 */ /* 0x006e640008000800 */
[----:B-1----:R-:W-:-:S05]  /*04b0*/  LOP3.LUT R2, R2, 0x1800, RZ, 0xb8, !PT ;  /* 0x0000180002027812 */ /* 0x002fca00078eb8ff */
[----:B------:R5:W-:Y:S02]  /*04c0*/  STS [UR28+0x8], R2 ;  /* 0x00000802ff007988 */ /* 0x000be4000800081c */
.L_x_10:
[----:B------:R-:W-:Y:S05]  /*04d0*/  @P2 BREAK B0 ;  /* 0x0000000000002942 */ /* 0x000fea0003800000 */
[----:B------:R-:W-:Y:S05]  /*04e0*/  @P2 BRA `(.L_x_12) ;  /* 0x0000000000242947 */ /* 0x000fea0003800000 */
[----:B-1-3--:R-:W1:Y:S01]  /*04f0*/  LDS R3, [UR28+0x8] ;  /* 0x0000081cff037984 */ /* 0x00ae620008000800 */
[----:B--2-45:R-:W-:-:S05]  /*0500*/  IMAD.MOV.U32 R2, RZ, RZ, 0x6000 ;  /* 0x00006000ff027424 */ /* 0x034fca00078e00ff */
[----:B-1----:R-:W-:-:S04]  /*0510*/  LOP3.LUT R2, R3, 0x6000, R2, 0xd8, !PT ;  /* 0x0000600003027812 */ /* 0x002fc800078ed802 */
[----:B------:R-:W-:-:S05]  /*0520*/  LOP3.LUT R2, R2, 0x400000, RZ, 0xb8, !PT ;  /* 0x0040000002027812 */ /* 0x000fca00078eb8ff */
[----:B------:R3:W-:Y:S02]  /*0530*/  STS [UR28+0x8], R2 ;  /* 0x00000802ff007988 */ /* 0x0007e4000800081c */
.L_x_11:
[----:B------:R-:W-:Y:S05]  /*0540*/  BSYNC B0 ;  /* 0x0000000000007941 */ /* 0x000fea0003800000 */
.L_x_7:
[----:B-123--:R-:W1:Y:S02]  /*0550*/  @!P2 LDS R2, [UR28+0x8] ;  /* 0x0000081cff02a984 */ /* 0x00ee640008000800 */
[----:B-1----:R-:W-:-:S05]  /*0560*/  @!P2 LOP3.LUT R2, R2, 0x8000, RZ, 0xb8, !PT ;  /* 0x000080000202a812 */ /* 0x002fca00078eb8ff */
[----:B------:R1:W-:Y:S02]  /*0570*/  @!P2 STS [UR28+0x8], R2 ;  /* 0x00000802ff00a988 */ /* 0x0003e4000800081c */
.L_x_12:
[----:B------:R-:W-:Y:S05]  /*0580*/  BSYNC B1 ;  /* 0x0000000000017941 */ /* 0x000fea0003800000 */
.L_x_6:
[----:B------:R-:W-:Y:S05]  /*0590*/  WARPSYNC.ALL ;  /* 0x0000000000007948 */ /* 0x000fea0003800000 */
[----:B------:R-:W-:Y:S05]  /*05a0*/  @P0 BRA `(.L_x_13) ;  /* 0x0000000000280947 */ /* 0x000fea0003800000 */
[----:B-12345:R-:W1:Y:S01]  /*05b0*/  S2R R2, SR_LANEID ;  /* 0x0000000000027919 */ /* 0x03ee620000000000 */
[----:B------:R-:W-:Y:S05]  /*05c0*/  WARPSYNC.ALL ;  /* 0x0000000000007948 */ /* 0x000fea0003800000 */
[----:B-1----:R-:W-:-:S05]  /*05d0*/  IMAD.SHL.U32 R8, R2, 0x4, RZ ;  /* 0x0000000402087824 */ /* 0x002fca00078e00ff */
[----:B------:R-:W1:Y:S01]  /*05e0*/  LDS R9, [R8+UR28] ;  /* 0x0000001c08097984 */ /* 0x000e620008000800 */
[----:B------:R-:W-:-:S05]  /*05f0*/  IADD3 R2, P1, R8, UR6, RZ ;  /* 0x0000000608027c10 */ /* 0x000fca000ff3e0ff */
[----:B------:R-:W-:-:S05]  /*0600*/  IMAD.X R3, RZ, RZ, UR7, P1 ;  /* 0x00000007ff037e24 */ /* 0x000fca00088e06ff */
[----:B-1----:R1:W2:Y:S01]  /*0610*/  ATOMG.E.EXCH.STRONG.GPU PT, RZ, [R2], R9 ;  /* 0x0000000902ff73a8 */ /* 0x0022a200041ee100 */
[----:B------:R-:W-:-:S04]  /*0620*/  DEPBAR {5,4,3,2,1,0} ;  /* 0x0000003f0000791a */ /* 0x000fc80000000000 */
[----:B------:R1:W-:Y:S01]  /*0630*/  UTMACCTL.IV [UR6] ;  /* 0x00000000060079b9 */ /* 0x0003e20008000000 */
[----:B------:R-:W-:Y:S01]  /*0640*/  NOP ;  /* 0x0000000000007918 */ /* 0x000fe20000000000 */
.L_x_13:
[----:B------:R-:W-:Y:S05]  /*0650*/  @P0 BRA `(.L_x_14) ;  /* 0x00000000000c0947 */ /* 0x000fea0003800000 */
[----:B------:R0:W-:Y:S01]  /*0660*/  UTMACMDFLUSH ;  /* 0x00000000000079b7 */ /* 0x0001e20000000000 */
[----:B------:R-:W-:Y:S05]  /*0670*/  @P0 BRA `(.L_x_14) ;  /* 0x0000000000040947 */ /* 0x000fea0003800000 */
[----:B------:R-:W-:-:S04]  /*0680*/  DEPBAR.LE SB0, 0x0 ;  /* 0x000080000000791a */ /* 0x000fc80000000000 */
.L_x_14:
[----:B------:R-:W-:Y:S05]  /*0690*/  WARPSYNC.ALL ;  /* 0x0000000000007948 */ /* 0x000fea0003800000 */
[----:B--2---:R-:W-:Y:S06]  /*06a0*/  BAR.SYNC.DEFER_BLOCKING 0x0 ;  /* 0x0000000000007b1d */ /* 0x004fec0000010000 */
[----:B------:R-:W-:Y:S02]  /*06b0*/  BSSY B1, `(.L_x_15) ;  /* 0x000000b000017945 */ /* 0x000fe40003800000 */
[----:B------:R-:W-:Y:S06]  /*06c0*/  BAR.SYNC.DEFER_BLOCKING 0x0 ;  /* 0x0000000000007b1d */ /* 0x000fec0000010000 */
[----:B------:R2:W-:Y:S01]  /*06d0*/  @!P0 STS [R4], RZ ;  /* 0x000000ff04008388 */ /* 0x0005e20000000800 */
[----:B------:R-:W-:Y:S01]  /*06e0*/  NOP ;  /* 0x0000000000007918 */ /* 0x000fe20000000000 */
[----:B------:R-:W-:Y:S05]  /*06f0*/  @P2 BRA `(.L_x_16) ;  /* 0x0000000000182947 */ /* 0x000fea0003800000 */
[----:B-1-345:R-:W1:Y:S01]  /*0700*/  LDS R2, [UR28+0x8] ;  /* 0x0000081cff027984 */ /* 0x03ae620008000800 */
[----:B------:R-:W3:Y:S01]  /*0710*/  LDC.64 R8, c[0x0][0x218] ;  /* 0x00008600ff087b82 */ /* 0x000ee20000000a00 */
[----:B------:R-:W-:Y:S02]  /*0720*/  IMAD.MOV.U32 R3, RZ, RZ, 0x70 ;  /* 0x00000070ff037424 */ /* 0x000fe400078e00ff */
[----:B---3--:R3:W-:Y:S03]  /*0730*/  STS.64 [UR28], R8 ;  /* 0x00000008ff007988 */ /* 0x0087e60008000a1c */
[----:B-1----:R-:W-:-:S05]  /*0740*/  LOP3.LUT R2, R2, 0x10, R3, 0xd8, !PT ;  /* 0x0000001002027812 */ /* 0x002fca00078ed803 */
[----:B------:R3:W-:Y:S02]  /*0750*/  STS [UR28+0x8], R2 ;  /* 0x00000802ff007988 */ /* 0x0007e4000800081c */
.L_x_16:
[----:B-1----:R-:W-:Y:S05]  /*0760*/  BSYNC B1 ;  /* 0x0000000000017941 */ /* 0x002fea0003800000 */
.L_x_15:
[----:B------:R-:W-:Y:S04]  /*0770*/  BSSY B2, `(.L_x_17) ;  /* 0x000000f000027945 */ /* 0x000fe80003800000 */
[----:B------:R-:W-:Y:S04]  /*0780*/  BSSY B1, `(.L_x_18) ;  /* 0x000000c000017945 */ /* 0x000fe80003800000 */
[----:B------:R-:W-:Y:S05]  /*0790*/  @P2 BRA `(.L_x_19) ;  /* 0x0000000000282947 */ /* 0x000fea0003800000 */
[----:B---345:R-:W1:Y:S01]  /*07a0*/  LDS R2, [UR28+0x34] ;  /* 0x0000341cff027984 */ /* 0x038e620008000800 */
[----:B------:R-:W-:Y:S01]  /*07b0*/  IMAD.MOV.U32 R3, RZ, RZ, 0x7f000000 ;  /* 0x7f000000ff037424 */ /* 0x000fe200078e00ff */
[----:B------:R-:W-:Y:S05]  /*07c0*/  @P2 BREAK B1 ;  /* 0x0000000000012942 */ /* 0x000fea0003800000 */
[----:B-1----:R-:W-:-:S05]  /*07d0*/  LOP3.LUT R2, R2, 0xff000000, R3, 0xb8, !PT ;  /* 0xff00000002027812 */ /* 0x002fca00078eb803 */
[----:B------:R1:W-:Y:S01]  /*07e0*/  STS [UR28+0x34], R2 ;  /* 0x00003402ff007988 */ /* 0x0003e2000800081c */
[----:B------:R-:W-:Y:S05]  /*07f0*/  @P2 BRA `(.L_x_20) ;  /* 0x0000000000182947 */ /* 0x000fea0003800000 */
[----:B------:R-:W3:Y:S01]  /*0800*/  LDS R3, [UR28+0x38] ;  /* 0x0000381cff037984 */ /* 0x000ee20008000800 */
[----:B-1----:R-:W-:-:S05]  /*0810*/  IMAD.MOV.U32 R2, RZ, RZ, 0x3f ;  /* 0x0000003fff027424 */ /* 0x002fca00078e00ff */
[----:B---3--:R-:W-:-:S05]  /*0820*/  LOP3.LUT R2, R3, 0xff, R2, 0xb8, !PT ;  /* 0x000000ff03027812 */ /* 0x008fca00078eb802 */
[----:B------:R1:W-:Y:S02]  /*0830*/  STS [UR28+0x38], R2 ;  /* 0x00003802ff007988 */ /* 0x0003e4000800081c */
.L_x_19:
[----:B------:R-:W-:Y:S05]  /*0840*/  BSYNC B1 ;  /* 0x0000000000017941 */ /* 0x000fea0003800000 */
.L_x_18:
[----:B------:R1:W-:Y:S02]  /*0850*/  @!P2 STS [UR28+0x20], R5 ;  /* 0x00002005ff00a988 */ /* 0x0003e4000800081c */
.L_x_20:
[----:B------:R-:W-:Y:S05]  /*0860*/  BSYNC B2 ;  /* 0x0000000000027941 */ /* 0x000fea0003800000 */
.L_x_17:
[----:B------:R-:W-:Y:S05]  /*0870*/  WARPSYNC.ALL ;  /* 0x0000000000007948 */ /* 0x000fea0003800000 */
[----:B-1----:R-:W1:Y:S01]  /*0880*/  LDC R5, c[0x0][0x22c] ;  /* 0x00008b00ff057b82 */ /* 0x002e620000000800 */
[----:B------:R-:W-:Y:S01]  /*0890*/  BSSY B2, `(.L_x_21) ;  /* 0x000000b000027945 */ /* 0x000fe20003800000 */
[----:B-1----:R-:W-:-:S03]  /*08a0*/  VIADD R5, R5, 0xffffffff ;  /* 0xffffffff05057836 */ /* 0x002fc60000000000 */
[----:B------:R-:W-:Y:S05]  /*08b0*/  @P2 BRA `(.L_x_22) ;  /* 0x0000000000202947 */ /* 0x000fea0003800000 */
[----:B---345:R-:W1:Y:S01]  /*08c0*/  LDS R2, [UR28+0x1c] ;  /* 0x00001c1cff027984 */ /* 0x038e620008000800 */
[----:B------:R-:W3:Y:S03]  /*08d0*/  LDC.64 R10, c[0x0][0x240] ;  /* 0x00009000ff0a7b82 */ /* 0x000ee60000000a00 */
[----:B------:R4:W-:Y:S01]  /*08e0*/  STS [UR28+0x24], R5 ;  /* 0x00002405ff007988 */ /* 0x0009e2000800081c */
[--C-:B---3--:R-:W-:Y:S02]  /*08f0*/  SHF.R.U32.HI R9, RZ, 0x4, R11.reuse ;  /* 0x00000004ff097819 */ /* 0x108fe4000001160b */
[----:B------:R-:W-:-:S05]  /*0900*/  SHF.R.U64 R3, R10, 0x4, R11 ;  /* 0x000000040a037819 */ /* 0x000fca000000120b */
[----:B------:R4:W-:Y:S01]  /*0910*/  STS [UR28+0xc], R3 ;  /* 0x00000c03ff007988 */ /* 0x0009e2000800081c */
[----:B-1----:R-:W-:-:S05]  /*0920*/  LOP3.LUT R2, R2, 0xf, R9, 0xb8, !PT ;  /* 0x0000000f02027812 */ /* 0x002fca00078eb809 */
[----:B------:R4:W-:Y:S02]  /*0930*/  STS [UR28+0x1c], R2 ;  /* 0x00001c02ff007988 */ /* 0x0009e4000800081c */
.L_x_22:
[----:B------:R-:W-:Y:S05]  /*0940*/  BSYNC B2 ;  /* 0x0000000000027941 */ /* 0x000fea0003800000 */
.L_x_21:
[----:B------:R-:W-:Y:S04]  /*0950*/  BSSY B3, `(.L_x_23) ;  /* 0x000001d000037945 */ /* 0x000fe80003800000 */
[----:B------:R-:W-:Y:S04]  /*0960*/  BSSY B2, `(.L_x_24) ;  /* 0x0000018000027945 */ /* 0x000fe80003800000 */
[----:B------:R-:W-:Y:S05]  /*0970*/  @P2 BRA `(.L_x_25) ;  /* 0x00000000001c2947 */ /* 0x000fea0003800000 */
[----:B---345:R-:W1:Y:S02]  /*0980*/  LDS R2, [UR28+0x34] ;  /* 0x0000341cff027984 */ /* 0x038e640008000800 */
[----:B-1----:R-:W-:-:S05]  /*0990*/  LOP3.LUT R2, R2, 0x7, RZ, 0xb8, !PT ;  /* 0x0000000702027812 */ /* 0x002fca00078eb8ff */
[----:B------:R1:W-:Y:S01]  /*09a0*/  STS [UR28+0x34], R2 ;  /* 0x00003402ff007988 */ /* 0x0003e2000800081c */
[----:B------:R-:W-:Y:S05]  /*09b0*/  @P2 BRA `(.L_x_26) ;  /* 0x00000000001c2947 */ /* 0x000fea0003800000 */
[----:B-1----:R-:W1:Y:S02]  /*09c0*/  LDS R2, [UR28+0x34] ;  /* 0x0000341cff027984 */ /* 0x002e640008000800 */
[----:B-1----:R-:W-:-:S05]  /*09d0*/  LOP3.LUT R2, R2, 0x38, RZ, 0xb8, !PT ;  /* 0x0000003802027812 */ /* 0x002fca00078eb8ff */
[----:B------:R1:W-:Y:S02]  /*09e0*/  STS [UR28+0x34], R2 ;  /* 0x00003402ff007988 */ /* 0x0003e4000800081c */
.L_x_25:
[----:B------:R-:W-:Y:S05]  /*09f0*/  @P2 BRA `(.L_x_27) ;  /* 0x00000000001c2947 */ /* 0x000fea0003800000 */
[----:B-1-345:R-:W1:Y:S02]  /*0a00*/  LDS R2, [UR28+0x8] ;  /* 0x0000081cff027984 */ /* 0x03ae640008000800 */
[----:B-1----:R-:W-:-:S05]  /*0a10*/  LOP3.LUT R2, R2, 0x780, RZ, 0xb8, !PT ;  /* 0x0000078002027812 */ /* 0x002fca00078eb8ff */
[----:B------:R3:W-:Y:S02]  /*0a20*/  STS [UR28+0x8], R2 ;  /* 0x00000802ff007988 */ /* 0x0007e4000800081c */
.L_x_26:
[----:B------:R-:W-:Y:S05]  /*0a30*/  @P2 BRA `(.L_x_28) ;  /* 0x0000000000282947 */ /* 0x000fea0003800000 */
[----:B-1-3--:R-:W1:Y:S02]  /*0a40*/  LDS R2, [UR28+0x8] ;  /* 0x0000081cff027984 */ /* 0x00ae640008000800 */
[----:B-1----:R-:W-:-:S05]  /*0a50*/  LOP3.LUT R2, R2, 0x1800, RZ, 0xb8, !PT ;  /* 0x0000180002027812 */ /* 0x002fca00078eb8ff */
[----:B------:R1:W-:Y:S02]  /*0a60*/  STS [UR28+0x8], R2 ;  /* 0x00000802ff007988 */ /* 0x0003e4000800081c */
.L_x_27:
[----:B------:R-:W-:Y:S05]  /*0a70*/  @P2 BREAK B2 ;  /* 0x0000000000022942 */ /* 0x000fea0003800000 */
[----:B------:R-:W-:Y:S05]  /*0a80*/  @P2 BRA `(.L_x_29) ;  /* 0x0000000000242947 */ /* 0x000fea0003800000 */
[----:B-1-345:R-:W1:Y:S01]  /*0a90*/  LDS R2, [UR28+0x8] ;  /* 0x0000081cff027984 */ /* 0x03ae620008000800 */
[----:B------:R-:W-:-:S05]  /*0aa0*/  IMAD.MOV.U32 R3, RZ, RZ, 0x6000 ;  /* 0x00006000ff037424 */ /* 0x000fca00078e00ff */
[----:B-1----:R-:W-:-:S04]  /*0ab0*/  LOP3.LUT R2, R2, 0x6000, R3, 0xd8, !PT ;  /* 0x0000600002027812 */ /* 0x002fc800078ed803 */
[----:B------:R-:W-:-:S05]  /*0ac0*/  LOP3.LUT R2, R2, 0x400000, RZ, 0xb8, !PT ;  /* 0x0040000002027812 */ /* 0x000fca00078eb8ff */
[----:B------:R4:W-:Y:S02]  /*0ad0*/  STS [UR28+0x8], R2 ;  /* 0x00000802ff007988 */ /* 0x0009e4000800081c */
.L_x_28:
[----:B------:R-:W-:Y:S05]  /*0ae0*/  BSYNC B2 ;  /* 0x0000000000027941 */ /* 0x000fea0003800000 */
.L_x_24:
[----:B-1-34-:R-:W1:Y:S02]  /*0af0*/  @!P2 LDS R2, [UR28+0x8] ;  /* 0x0000081cff02a984 */ /* 0x01ae640008000800 */
[----:B-1----:R-:W-:-:S05]  /*0b00*/  @!P2 LOP3.LUT R2, R2, 0x8000, RZ, 0xb8, !PT ;  /* 0x000080000202a812 */ /* 0x002fca00078eb8ff */
[----:B------:R1:W-:Y:S02]  /*0b10*/  @!P2 STS [UR28+0x8], R2 ;  /* 0x00000802ff00a988 */ /* 0x0003e4000800081c */
.L_x_29:
[----:B------:R-:W-:Y:S05]  /*0b20*/  BSYNC B3 ;  /* 0x0000000000037941 */ /* 0x000fea0003800000 */
.L_x_23:
[----:B------:R-:W-:Y:S05]  /*0b30*/  WARPSYNC.ALL ;  /* 0x0000000000007948 */ /* 0x000fea0003800000 */
[----:B------:R-:W-:-:S04]  /*0b40*/  UIADD3 UR9, UR10, 0x80, URZ ;  /* 0x000000800a097890 */ /* 0x000fc8000fffe03f */
[----:B------:R-:W-:-:S04]  /*0b50*/  UIADD3 UR8, UP0, UR9, UR12, URZ ;  /* 0x0000000c09087290 */ /* 0x000fc8000ff1e03f */
[----:B------:R-:W-:Y:S01]  /*0b60*/  ULEA.HI.X.SX32 UR9, UR9, UR13, 0x1, UP0 ;  /* 0x0000000d09097291 */ /* 0x000fe200080f0e3f */
[----:B------:R-:W-:Y:S11]  /*0b70*/  @P0 BRA `(.L_x_30) ;  /* 0x0000000000280947 */ /* 0x000ff60003800000 */
[----:B-1-345:R-:W1:Y:S01]  /*0b80*/  S2R R2, SR_LANEID ;  /* 0x0000000000027919 */ /* 0x03ae620000000000 */
[----:B------:R-:W-:Y:S05]  /*0b90*/  WARPSYNC.ALL ;  /* 0x0000000000007948 */ /* 0x000fea0003800000 */
[----:B-1----:R-:W-:-:S05]  /*0ba0*/  IMAD.SHL.U32 R8, R2, 0x4, RZ ;  /* 0x0000000402087824 */ /* 0x002fca00078e00ff */
[----:B------:R-:W1:Y:S01]  /*0bb0*/  LDS R9, [R8+UR28] ;  /* 0x0000001c08097984 */ /* 0x000e620008000800 */
[----:B------:R-:W-:-:S05]  /*0bc0*/  IADD3 R2, P1, R8, UR8, RZ ;  /* 0x0000000808027c10 */ /* 0x000fca000ff3e0ff */
[----:B------:R-:W-:-:S05]  /*0bd0*/  IMAD.X R3, RZ, RZ, UR9, P1 ;  /* 0x00000009ff037e24 */ /* 0x000fca00088e06ff */
[----:B-1----:R1:W3:Y:S01]  /*0be0*/  ATOMG.E.EXCH.STRONG.GPU PT, RZ, [R2], R9 ;  /* 0x0000000902ff73a8 */ /* 0x0022e200041ee100 */
[----:B------:R-:W-:-:S04]  /*0bf0*/  DEPBAR {5,4,3,2,1,0} ;  /* 0x0000003f0000791a */ /* 0x000fc80000000000 */
[----:B------:R1:W-:Y:S01]  /*0c00*/  UTMACCTL.IV [UR8] ;  /* 0x00000000080079b9 */ /* 0x0003e20008000000 */
[----:B------:R-:W-:Y:S01]  /*0c10*/  NOP ;  /* 0x0000000000007918 */ /* 0x000fe20000000000 */
.L_x_30:
[----:B------:R-:W-:Y:S05]  /*0c20*/  @P0 BRA `(.L_x_31) ;  /* 0x00000000000c0947 */ /* 0x000fea0003800000 */
[----:B------:R0:W-:Y:S01]  /*0c30*/  UTMACMDFLUSH ;  /* 0x00000000000079b7 */ /* 0x0001e20000000000 */
[----:B------:R-:W-:Y:S05]  /*0c40*/  @P0 BRA `(.L_x_31) ;  /* 0x0000000000040947 */ /* 0x000fea0003800000 */
[----:B------:R-:W-:-:S04]  /*0c50*/  DEPBAR.LE SB0, 0x0 ;  /* 0x000080000000791a */ /* 0x000fc80000000000 */
.L_x_31:
[----:B------:R-:W-:Y:S05]  /*0c60*/  WARPSYNC.ALL ;  /* 0x0000000000007948 */ /* 0x000fea0003800000 */
[----:B---3--:R-:W-:Y:S06]  /*0c70*/  BAR.SYNC.DEFER_BLOCKING 0x0 ;  /* 0x0000000000007b1d */ /* 0x008fec0000010000 */
[----:B------:R-:W-:Y:S02]  /*0c80*/  BSSY B3, `(.L_x_32) ;  /* 0x000000b000037945 */ /* 0x000fe40003800000 */
[----:B------:R-:W-:Y:S06]  /*0c90*/  BAR.SYNC.DEFER_BLOCKING 0x0 ;  /* 0x0000000000007b1d */ /* 0x000fec0000010000 */
[----:B------:R3:W-:Y:S01]  /*0ca0*/  @!P0 STS [R4], RZ ;  /* 0x000000ff04008388 */ /* 0x0007e20000000800 */
[----:B------:R-:W-:Y:S01]  /*0cb0*/  NOP ;  /* 0x0000000000007918 */ /* 0x000fe20000000000 */
[----:B------:R-:W-:Y:S05]  /*0cc0*/  @P2 BRA `(.L_x_33) ;  /* 0x0000000000182947 */ /* 0x000fea0003800000 */
[----:B-1--45:R-:W1:Y:S01]  /*0cd0*/  LDS R2, [UR28+0x8] ;  /* 0x0000081cff027984 */ /* 0x032e620008000800 */
[----:B------:R-:W4:Y:S01]  /*0ce0*/  LDC.64 R8, c[0x0][0x220] ;  /* 0x00008800ff087b82 */ /* 0x000f220000000a00 */
[----:B------:R-:W-:Y:S02]  /*0cf0*/  IMAD.MOV.U32 R3, RZ, RZ, 0x70 ;  /* 0x00000070ff037424 */ /* 0x000fe400078e00ff */
[----:B----4-:R4:W-:Y:S03]  /*0d00*/  STS.64 [UR28], R8 ;  /* 0x00000008ff007988 */ /* 0x0109e60008000a1c */
[----:B-1----:R-:W-:-:S05]  /*0d10*/  LOP3.LUT R2, R2, 0x10, R3, 0xd8, !PT ;  /* 0x0000001002027812 */ /* 0x002fca00078ed803 */
[----:B------:R4:W-:Y:S02]  /*0d20*/  STS [UR28+0x8], R2 ;  /* 0x00000802ff007988 */ /* 0x0009e4000800081c */
.L_x_33:
[----:B-1----:R-:W-:Y:S05]  /*0d30*/  BSYNC B3 ;  /* 0x0000000000037941 */ /* 0x002fea0003800000 */
.L_x_32:
[----:B------:R-:W-:Y:S04]  /*0d40*/  BSSY B3, `(.L_x_34) ;  /* 0x0000033000037945 */ /* 0x000fe80003800000 */
[----:B------:R-:W-:Y:S04]  /*0d50*/  BSSY B4, `(.L_x_35) ;  /* 0x000002e000047945 */ /* 0x000fe80003800000 */
[----:B------:R-:W-:Y:S05]  /*0d60*/  @P2 BRA `(.L_x_36) ;  /* 0x0000000000242947 */ /* 0x000fea0003800000 */
[----:B----45:R-:W1:Y:S01]  /*0d70*/  LDS R2, [UR28+0x34] ;  /* 0x0000341cff027984 */ /* 0x030e620008000800 */
[----:B------:R-:W-:-:S05]  /*0d80*/  IMAD.MOV.U32 R3, RZ, RZ, 0x3f000000 ;  /* 0x3f000000ff037424 */ /* 0x000fca00078e00ff */
[----:B-1----:R-:W-:-:S05]  /*0d90*/  LOP3.LUT R2, R2, 0xff000000, R3, 0xb8, !PT ;  /* 0xff00000002027812 */ /* 0x002fca00078eb803 */
[----:B------:R1:W-:Y:S01]  /*0da0*/  STS [UR28+0x34], R2 ;  /* 0x00003402ff007988 */ /* 0x0003e2000800081c */
[----:B------:R-:W-:Y:S05]  /*0db0*/  @P2 BRA `(.L_x_37) ;  /* 0x0000000000182947 */ /* 0x000fea0003800000 */
[----:B-1----:R-:W1:Y:S01]  /*0dc0*/  LDS R2, [UR28+0x38] ;  /* 0x0000381cff027984 */ /* 0x002e620008000800 */
[----:B------:R-:W-:-:S05]  /*0dd0*/  IMAD.MOV.U32 R3, RZ, RZ, 0xff ;  /* 0x000000ffff037424 */ /* 0x000fca00078e00ff */
[----:B-1----:R-:W-:-:S05]  /*0de0*/  LOP3.LUT R2, R2, 0xff, R3, 0xb8, !PT ;  /* 0x000000ff02027812 */ /* 0x002fca00078eb803 */
[----:B------:R1:W-:Y:S02]  /*0df0*/  STS [UR28+0x38], R2 ;  /* 0x00003802ff007988 */ /* 0x0003e4000800081c */
.L_x_36:
[----:B------:R-:W-:Y:S05]  /*0e00*/  @P2 BRA `(.L_x_38) ;  /* 0x00000000000c2947 */ /* 0x000fea0003800000 */
[----:B------:R1:W-:Y:S02]  /*0e10*/  STS [UR28+0x20], R5 ;  /* 0x00002005ff007988 */ /* 0x0003e4000800081c */
.L_x_37:
[----:B------:R-:W-:Y:S05]  /*0e20*/  @P2 BRA `(.L_x_39) ;  /* 0x0000000000242947 */ /* 0x000fea0003800000 */
[----:B------:R1:W-:Y:S02]  /*0e30*/  STS [UR28+0x24], R6 ;  /* 0x00002406ff007988 */ /* 0x0003e4000800081c */
.L_x_38:
[----:B------:R-:W-:Y:S05]  /*0e40*/  @P2 BRA `(.L_x_40) ;  /* 0x00000000002c2947 */ /* 0x000fea0003800000 */
[----:B-1--45:R-:W1:Y:S01]  /*0e50*/  LDS R2, [UR28+0x1c] ;  /* 0x00001c1cff027984 */ /* 0x032e620008000800 */
[----:B------:R-:W4:Y:S02]  /*0e60*/  LDC.64 R8, c[0x0][0x248] ;  /* 0x00009200ff087b82 */ /* 0x000f240000000a00 */
[--C-:B----4-:R-:W-:Y:S02]  /*0e70*/  SHF.R.U32.HI R5, RZ, 0x4, R9.reuse ;  /* 0x00000004ff057819 */ /* 0x110fe40000011609 */
[----:B------:R-:W-:-:S05]  /*0e80*/  SHF.R.U64 R3, R8, 0x4, R9 ;  /* 0x0000000408037819 */ /* 0x000fca0000001209 */
[----:B------:R4:W-:Y:S01]  /*0e90*/  STS [UR28+0xc], R3 ;  /* 0x00000c03ff007988 */ /* 0x0009e2000800081c */
[----:B-1----:R-:W-:-:S05]  /*0ea0*/  LOP3.LUT R2, R2, 0xf, R5, 0xb8, !PT ;  /* 0x0000000f02027812 */ /* 0x002fca00078eb805 */
[----:B------:R4:W-:Y:S02]  /*0eb0*/  STS [UR28+0x1c], R2 ;  /* 0x00001c02ff007988 */ /* 0x0009e4000800081c */
.L_x_39:
[----:B------:R-:W-:Y:S05]  /*0ec0*/  @P2 BRA `(.L_x_41) ;  /* 0x00000000001c2947 */ /* 0x000fea0003800000 */
[----:B-1--45:R-:W1:Y:S02]  /*0ed0*/  LDS R2, [UR28+0x34] ;  /* 0x0000341cff027984 */ /* 0x032e640008000800 */
[----:B-1----:R-:W-:-:S05]  /*0ee0*/  LOP3.LUT R2, R2, 0x7, RZ, 0xb8, !PT ;  /* 0x0000000702027812 */ /* 0x002fca00078eb8ff */
[----:B------:R1:W-:Y:S02]  /*0ef0*/  STS [UR28+0x34], R2 ;  /* 0x00003402ff007988 */ /* 0x0003e4000800081c */
.L_x_40:
[----:B------:R-:W-:Y:S05]  /*0f00*/  @P2 BRA `(.L_x_42) ;  /* 0x00000000001c2947 */ /* 0x000fea0003800000 */
[----:B-1--45:R-:W1:Y:S02]  /*0f10*/  LDS R2, [UR28+0x34] ;  /* 0x0000341cff027984 */ /* 0x032e640008000800 */
[----:B-1----:R-:W-:-:S05]  /*0f20*/  LOP3.LUT R2, R2, 0x38, RZ, 0xb8, !PT ;  /* 0x0000003802027812 */ /* 0x002fca00078eb8ff */
[----:B------:R1:W-:Y:S02]  /*0f30*/  STS [UR28+0x34], R2 ;  /* 0x00003402ff007988 */ /* 0x0003e4000800081c */
.L_x_41:
[----:B------:R-:W-:Y:S05]  /*0f40*/  @P2 BRA `(.L_x_43) ;  /* 0x00000000001c2947 */ /* 0x000fea0003800000 */
[----:B-1--45:R-:W1:Y:S02]  /*0f50*/  LDS R2, [UR28+0x8] ;  /* 0x0000081cff027984 */ /* 0x032e640008000800 */
[----:B-1----:R-:W-:-:S05]  /*0f60*/  LOP3.LUT R2, R2, 0x780, RZ, 0xb8, !PT ;  /* 0x0000078002027812 */ /* 0x002fca00078eb8ff */
[----:B------:R1:W-:Y:S02]  /*0f70*/  STS [UR28+0x8], R2 ;  /* 0x00000802ff007988 */ /* 0x0003e4000800081c */
.L_x_42:
[----:B------:R-:W-:Y:S05]  /*0f80*/  @P2 BRA `(.L_x_44) ;  /* 0x0000000000282947 */ /* 0x000fea0003800000 */
[----:B-1--45:R-:W1:Y:S02]  /*0f90*/  LDS R2, [UR28+0x8] ;  /* 0x0000081cff027984 */ /* 0x032e640008000800 */
[----:B-1----:R-:W-:-:S05]  /*0fa0*/  LOP3.LUT R2, R2, 0x1800, RZ, 0xb8, !PT ;  /* 0x0000180002027812 */ /* 0x002fca00078eb8ff */
[----:B------:R1:W-:Y:S02]  /*0fb0*/  STS [UR28+0x8], R2 ;  /* 0x00000802ff007988 */ /* 0x0003e4000800081c */
.L_x_43:
[----:B------:R-:W-:Y:S05]  /*0fc0*/  @P2 BREAK B4 ;  /* 0x0000000000042942 */ /* 0x000fea0003800000 */
[----:B------:R-:W-:Y:S05]  /*0fd0*/  @P2 BRA `(.L_x_45) ;  /* 0x0000000000242947 */ /* 0x000fea0003800000 */
[----:B-1--45:R-:W1:Y:S01]  /*0fe0*/  LDS R2, [UR28+0x8] ;  /* 0x0000081cff027984 */ /* 0x032e620008000800 */
[----:B------:R-:W-:-:S05]  /*0ff0*/  IMAD.MOV.U32 R3, RZ, RZ, 0x6000 ;  /* 0x00006000ff037424 */ /* 0x000fca00078e00ff */
[----:B-1----:R-:W-:-:S04]  /*1000*/  LOP3.LUT R2, R2, 0x4000, R3, 0xd8, !PT ;  /* 0x0000400002027812 */ /* 0x002fc800078ed803 */
[----:B------:R-:W-:-:S05]  /*1010*/  LOP3.LUT R2, R2, 0x400000, RZ, 0xb8, !PT ;  /* 0x0040000002027812 */ /* 0x000fca00078eb8ff */
[----:B------:R1:W-:Y:S02]  /*1020*/  STS [UR28+0x8], R2 ;  /* 0x00000802ff007988 */ /* 0x0003e4000800081c */
.L_x_44:
[----:B------:R-:W-:Y:S05]  /*1030*/  BSYNC B4 ;  /* 0x0000000000047941 */ /* 0x000fea0003800000 */
.L_x_35:
[----:B-1--45:R-:W1:Y:S02]  /*1040*/  @!P2 LDS R2, [UR28+0x8] ;  /* 0x0000081cff02a984 */ /* 0x032e640008000800 */
[----:B-1----:R-:W-:-:S05]  /*1050*/  @!P2 LOP3.LUT R2, R2, 0x8000, RZ, 0xb8, !PT ;  /* 0x000080000202a812 */ /* 0x002fca00078eb8ff */
[----:B------:R1:W-:Y:S02]  /*1060*/  @!P2 STS [UR28+0x8], R2 ;  /* 0x00000802ff00a988 */ /* 0x0003e4000800081c */
.L_x_45:
[----:B------:R-:W-:Y:S05]  /*1070*/  BSYNC B3 ;  /* 0x0000000000037941 */ /* 0x000fea0003800000 */
.L_x_34:
[----:B------:R-:W-:Y:S05]  /*1080*/  WARPSYNC.ALL ;  /* 0x0000000000007948 */ /* 0x000fea0003800000 */
[----:B------:R-:W-:Y:S01]  /*1090*/  UIADD3 UR11, UR10, 0x100, URZ ;  /* 0x000001000a0b7890 */ /* 0x000fe2000fffe03f */
[----:B------:R-:W-:Y:S02]  /*10a0*/  ISETP.GE.AND P1, PT, R12, 0x1, PT ;  /* 0x000000010c00780c */ /* 0x000fe40003f26270 */
[----:B------:R-:W-:Y:S02]  /*10b0*/  CS2R R120, SRZ ;  /* 0x0000000000787805 */ /* 0x000fe4000001ff00 */
[----:B------:R-:W-:Y:S01]  /*10c0*/  CS2R R122, SRZ ;  /* 0x00000000007a7805 */ /* 0x000fe2000001ff00 */
[----:B------:R-:W-:Y:S01]  /*10d0*/  UIADD3 UR10, UP0, UR11, UR12, URZ ;  /* 0x0000000c0b0a7290 */ /* 0x000fe2000ff1e03f */
[----:B------:R-:W-:-:S02]  /*10e0*/  CS2R R124, SRZ ;  /* 0x00000000007c7805 */ /* 0x000fc4000001ff00 */
[----:B------:R-:W-:Y:S02]  /*10f0*/  CS2R R126, SRZ ;  /* 0x00000000007e7805 */ /* 0x000fe4000001ff00 */
[----:B------:R-:W-:Y:S01]  /*1100*/  CS2R R128, SRZ ;  /* 0x0000000000807805 */ /* 0x000fe2000001ff00 */
[----:B------:R-:W-:Y:S01]  /*1110*/  ULEA.HI.X.SX32 UR11, UR11, UR13, 0x1, UP0 ;  /* 0x0000000d0b0b7291 */ /* 0x000fe200080f0e3f */
[----:B------:R-:W-:Y:S02]  /*1120*/  CS2R R130, SRZ ;  /* 0x0000000000827805 */ /* 0x000fe4000001ff00 */
[----:B------:R-:W-:Y:S02]  /*1130*/  CS2R R132, SRZ ;  /* 0x0000000000847805 */ /* 0x000fe4000001ff00 */
[----:B------:R-:W-:Y:S02]  /*1140*/  CS2R R134, SRZ ;  /* 0x0000000000867805 */ /* 0x000fe4000001ff00 */
[----:B------:R-:W-:-:S02]  /*1150*/  CS2R R136, SRZ ;  /* 0x0000000000887805 */ /* 0x000fc4000001ff00 */
[----:B------:R-:W-:Y:S02]  /*1160*/  CS2R R138, SRZ ;  /* 0x00000000008a7805 */ /* 0x000fe4000001ff00 */
[----:B------:R-:W-:Y:S02]  /*1170*/  CS2R R140, SRZ ;  /* 0x00000000008c7805 */ /* 0x000fe4000001ff00 */
        /* <DEDUP_REMOVED lines=41> */
[----:B------:R-:W-:Y:S01]  /*1410*/  CS2R R32, SRZ ;  /* 0x0000000000207805 */ /* 0x000fe2000001ff00 */
[----:B------:R-:W-:Y:S01]  /*1420*/  IMAD.MOV.U32 R34, RZ, RZ, RZ ;  /* 0x000000ffff227224 */ /* 0x000fe200078e00ff */
[----:B------:R-:W-:Y:S06]  /*1430*/  @P0 BRA `(.L_x_46) ;  /* 0x0000000000280947 */ /* 0x000fec0003800000 */
[----:B-1--45:R-:W2:Y:S01]  /*1440*/  S2R R2, SR_LANEID ;  /* 0x0000000000027919 */ /* 0x032ea20000000000 */
[----:B------:R-:W-:Y:S05]  /*1450*/  WARPSYNC.ALL ;  /* 0x0000000000007948 */ /* 0x000fea0003800000 */
[----:B--23--:R-:W-:-:S05]  /*1460*/  IMAD.SHL.U32 R4, R2, 0x4, RZ ;  /* 0x0000000402047824 */ /* 0x00cfca00078e00ff */
[----:B------:R-:W1:Y:S01]  /*1470*/  LDS R5, [R4+UR28] ;  /* 0x0000001c04057984 */ /* 0x000e620008000800 */
[----:B------:R-:W-:-:S05]  /*1480*/  IADD3 R2, P3, R4, UR10, RZ ;  /* 0x0000000a04027c10 */ /* 0x000fca000ff7e0ff */
[----:B------:R-:W-:-:S05]  /*1490*/  IMAD.X R3, RZ, RZ, UR11, P3 ;  /* 0x0000000bff037e24 */ /* 0x000fca00098e06ff */
[----:B-1----:R1:W2:Y:S01]  /*14a0*/  ATOMG.E.EXCH.STRONG.GPU PT, RZ, [R2], R5 ;  /* 0x0000000502ff73a8 */ /* 0x0022a200041ee100 */
[----:B------:R-:W-:-:S04]  /*14b0*/  DEPBAR {5,4,3,2,1,0} ;  /* 0x0000003f0000791a */ /* 0x000fc80000000000 */
[----:B------:R1:W-:Y:S01]  /*14c0*/  UTMACCTL.IV [UR10] ;  /* 0x000000000a0079b9 */ /* 0x0003e20008000000 */
[----:B------:R-:W-:Y:S01]  /*14d0*/  NOP ;  /* 0x0000000000007918 */ /* 0x000fe20000000000 */
.L_x_46:
[----:B------:R-:W-:Y:S05]  /*14e0*/  @P0 BRA `(.L_x_47) ;  /* 0x00000000000c0947 */ /* 0x000fea0003800000 */
[----:B------:R0:W-:Y:S01]  /*14f0*/  UTMACMDFLUSH ;  /* 0x00000000000079b7 */ /* 0x0001e20000000000 */
[----:B------:R-:W-:Y:S05]  /*1500*/  @P0 BRA `(.L_x_47) ;  /* 0x0000000000040947 */ /* 0x000fea0003800000 */
[----:B------:R-:W-:-:S04]  /*1510*/  DEPBAR.LE SB0, 0x0 ;  /* 0x000080000000791a */ /* 0x000fc80000000000 */
.L_x_47:
[----:B------:R-:W-:Y:S05]  /*1520*/  WARPSYNC.ALL ;  /* 0x0000000000007948 */ /* 0x000fea0003800000 */
[----:B--2---:R-:W-:Y:S01]  /*1530*/  BAR.SYNC.DEFER_BLOCKING 0x0 ;  /* 0x0000000000007b1d */ /* 0x004fe20000010000 */
[----:B------:R-:W-:Y:S01]  /*1540*/  IMAD.MOV.U32 R35, RZ, RZ, RZ ;  /* 0x000000ffff237224 */ /* 0x000fe200078e00ff */
[----:B------:R-:W-:Y:S02]  /*1550*/  CS2R R36, SRZ ;  /* 0x0000000000247805 */ /* 0x000fe4000001ff00 */
[----:B------:R-:W-:Y:S02]  /*1560*/  CS2R R38, SRZ ;  /* 0x0000000000267805 */ /* 0x000fe4000001ff00 */
[----:B------:R-:W-:-:S02]  /*1570*/  CS2R R40, SRZ ;  /* 0x0000000000287805 */ /* 0x000fc4000001ff00 */
[----:B------:R-:W-:Y:S01]  /*1580*/  CS2R R42, SRZ ;  /* 0x00000000002a7805 */ /* 0x000fe2000001ff00 */
[----:B------:R-:W-:Y:S01]  /*1590*/  VOTEU.ALL UP0, P2 ;  /* 0x00000000003f7886 */ /* 0x000fe20001000000 */
[----:B------:R-:W-:Y:S01]  /*15a0*/  UMOV UR12, 0x1 ;  /* 0x00000001000c7882 */ /* 0x000fe20000000000 */
[----:B------:R-:W-:Y:S01]  /*15b0*/  VOTEU.ALL UP1, P2 ;  /* 0x00000000003f7886 */ /* 0x000fe20001020000 */
[----:B------:R-:W-:Y:S01]  /*15c0*/  VOTEU.ALL UP2, P2 ;  /* 0x00000000003f7886 */ /* 0x000fe20001040000 */
[----:B------:R-:W-:Y:S01]  /*15d0*/  VOTEU.ALL UP3, P2 ;  /* 0x00000000003f7886 */ /* 0x000fe20001060000 */
[----:B------:R-:W-:-:S04]  /*15e0*/  @!UP0 UIADD3 UR14, -UR12, 0x100000, URZ ;  /* 0x001000000c0e8890 */ /* 0x000fc8000fffe13f */
[----:B------:R-:W-:Y:S02]  /*15f0*/  @!UP0 USHF.L.U32 UR15, UR14, 0xb, URZ ;  /* 0x0000000b0e0f8899 */ /* 0x000fe4000800063f */
[----:B------:R-:W-:Y:S01]  /*1600*/  @!UP0 USHF.L.U32 UR14, UR14, 0x1, URZ ;  /* 0x000000010e0e8899 */ /* 0x000fe2000800063f */
[----:B------:R-:W-:Y:S01]  /*1610*/  CS2R R44, SRZ ;  /* 0x00000000002c7805 */ /* 0x000fe2000001ff00 */
        /* <DEDUP_REMOVED lines=12> */
[----:B------:R-:W-:Y:S01]  /*16e0*/  VOTEU.ALL UP0, P2 ;  /* 0x00000000003f7886 */ /* 0x000fe20001000000 */
[----:B------:R-:W-:Y:S02]  /*16f0*/  CS2R R52, SRZ ;  /* 0x0000000000347805 */ /* 0x000fe4000001ff00 */
[----:B------:R-:W-:Y:S01]  /*1700*/  CS2R R54, SRZ ;  /* 0x0000000000367805 */ /* 0x000fe2000001ff00 */
[----:B------:R-:W2:Y:S02]  /*1710*/  FENCE.VIEW.ASYNC.S ;  /* 0x00000000000073c6 */ /* 0x000ea40000000000 */
[----:B--2---:R2:W4:Y:S02]  /*1720*/  @!UP0 SYNCS.EXCH.64 URZ, [UR28+0x28000], UR14 ;  /* 0x0280000e1c3f85b2 */ /* 0x0045240008000100 */
[----:B----4-:R-:W-:Y:S01]  /*1730*/  BAR.SYNC.DEFER_BLOCKING 0x0 ;  /* 0x0000000000007b1d */ /* 0x010fe20000010000 */
[----:B--2---:R-:W-:-:S05]  /*1740*/  USHF.L.U32 UR15, UR4, 0x6, URZ ;  /* 0x00000006040f7899 */ /* 0x004fca000800063f */
[----:B------:R-:W2:Y:S02]  /*1750*/  @!UP1 SYNCS.EXCH.64 URZ, [UR28+0x28008], UR16 ;  /* 0x028008101c3f95b2 */ /* 0x000ea40008000100 */
[----:B--2---:R-:W-:Y:S06]  /*1760*/  BAR.SYNC.DEFER_BLOCKING 0x0 ;  /* 0x0000000000007b1d */ /* 0x004fec0000010000 */
[----:B------:R2:W4:Y:S02]  /*1770*/  @!UP2 SYNCS.EXCH.64 URZ, [UR28+0x28010], UR18 ;  /* 0x028010121c3fa5b2 */ /* 0x0005240008000100 */
[----:B----4-:R-:W-:Y:S01]  /*1780*/  BAR.SYNC.DEFER_BLOCKING 0x0 ;  /* 0x0000000000007b1d */ /* 0x010fe20000010000 */
[----:B--2---:R-:W-:-:S05]  /*1790*/  USHF.L.U32 UR19, UR5, 0x8, URZ ;  /* 0x0000000805137899 */ /* 0x004fca000800063f */
[----:B------:R2:W4:Y:S01]  /*17a0*/  @!UP3 SYNCS.EXCH.64 URZ, [UR28+0x28018], UR12 ;  /* 0x0280180c1c3fb5b2 */ /* 0x0005220008000100 */
[----:B------:R-:W-:Y:S06]  /*17b0*/  @!P1 BRA `(.L_x_48) ;  /* 0x0000000800809947 */ /* 0x000fec0003800000 */
        /* <DEDUP_REMOVED lines=63> */
[----:B------:R-:W-:Y:S01]  /*1bb0*/  CS2R R54, SRZ ;  /* 0x0000000000367805 */ /* 0x000fe2000001ff00 */
[----:B------:R-:W-:Y:S01]  /*1bc0*/  UMOV UR29, URZ ;  /* 0x0000003f001d7c82 */ /* 0x000fe20008000000 */
[----:B------:R-:W-:-:S05]  /*1bd0*/  UMOV UR18, URZ ;  /* 0x0000003f00127c82 */ /* 0x000fca0008000000 */
.L_x_50:
[----:B----4-:R-:W-:Y:S01]  /*1be0*/  BAR.SYNC.DEFER_BLOCKING 0x0 ;  /* 0x0000000000007b1d */ /* 0x010fe20000010000 */
[----:B------:R-:W-:Y:S01]  /*1bf0*/  ULEA UR30, UR29, UR28, 0x3 ;  /* 0x0000001c1d1e7291 */ /* 0x000fe2000f8e183f */
[----:B-1----:R-:W-:Y:S01]  /*1c00*/  @!P2 IMAD.MOV.U32 R3, RZ, RZ, 0xa000 ;  /* 0x0000a000ff03a424 */ /* 0x002fe200078e00ff */
[----:B------:R-:W-:Y:S01]  /*1c10*/  ELECT P0, URZ, PT ;  /* 0x00000000003f782f */ /* 0x000fe20003800000 */
[----:B-----5:R-:W-:Y:S01]  /*1c20*/  IMAD.U32 R2, RZ, RZ, UR31 ;  /* 0x0000001fff027e24 */ /* 0x020fe2000f8e00ff */
[----:B------:R-:W-:Y:S02]  /*1c30*/  ULEA UR16, UR29, UR28, 0xf ;  /* 0x0000001c1d107291 */ /* 0x000fe4000f8e783f */
[C---:B------:R-:W-:Y:S02]  /*1c40*/  ISETP.LT.U32.AND P0, PT, R7.reuse, 0x20, P0 ;  /* 0x000000200700780c */ /* 0x040fe40000701070 */
[----:B------:R-:W-:Y:S02]  /*1c50*/  ELECT P1, URZ, PT ;  /* 0x00000000003f782f */ /* 0x000fe40003820000 */
[----:B------:R-:W-:Y:S01]  /*1c60*/  SHF.L.U32 R2, R2, 0x1f, RZ ;  /* 0x0000001f02027819 */ /* 0x000fe200000006ff */
[----:B--2---:R-:W-:Y:S01]  /*1c70*/  ULEA UR12, UR29, UR28, 0xd ;  /* 0x0000001c1d0c7291 */ /* 0x004fe2000f8e683f */
[----:B------:R-:W-:Y:S01]  /*1c80*/  ISETP.LT.U32.AND P1, PT, R7, 0x20, P1 ;  /* 0x000000200700780c */ /* 0x000fe20000f21070 */
[----:B------:R-:W-:-:S02]  /*1c90*/  UMOV UR14, UR18 ;  /* 0x00000012000e7c82 */ /* 0x000fc40008000000 */
[----:B------:R-:W-:Y:S02]  /*1ca0*/  UIADD3 UR12, UR12, 0x20000, URZ ;  /* 0x000200000c0c7890 */ /* 0x000fe4000fffe03f */
[----:B------:R-:W-:Y:S02]  /*1cb0*/  USHF.R.U32.HI UR24, URZ, 0x4, UR16 ;  /* 0x000000043f187899 */ /* 0x000fe40008011610 */
[----:B------:R-:W-:Y:S01]  /*1cc0*/  USHF.R.U32.HI UR26, URZ, 0x4, UR12 ;  /* 0x000000043f1a7899 */ /* 0x000fe2000801160c */
[----:B------:R-:W-:Y:S01]  /*1cd0*/  VOTEU.ANY UP0, P0 ;  /* 0x00000000003f7886 */ /* 0x000fe20000000100 */
[----:B------:R-:W-:Y:S01]  /*1ce0*/  VOTEU.ANY UP2, P0 ;  /* 0x00000000003f7886 */ /* 0x000fe20000040100 */
[----:B------:R-:W-:Y:S01]  /*1cf0*/  USGXT.U32 UR24, UR24, 0xe ;  /* 0x0000000e1818789a */ /* 0x000fe20008000000 */
[----:B------:R1:W-:Y:S01]  /*1d00*/  @!P2 SYNCS.ARRIVE.TRANS64 RZ, [UR30+0x28000], R3 ;  /* 0x02800003ffffa9a7 */ /* 0x0003e2000800001e */
[----:B------:R2:W-:Y:S06]  /*1d10*/  MEMBAR.ALL.CTA ;  /* 0x0000000000007992 */ /* 0x0005ec0000008000 */
[----:B--2---:R-:W2:Y:S01]  /*1d20*/  FENCE.VIEW.ASYNC.S ;  /* 0x00000000000073c6 */ /* 0x004ea20000000000 */
[----:B------:R-:W-:Y:S01]  /*1d30*/  @UP0 UIADD3 UR17, UR30, 0x28000, URZ ;  /* 0x000280001e110890 */ /* 0x000fe2000fffe03f */
[----:B------:R-:W-:Y:S01]  /*1d40*/  @UP0 UMOV UR20, UR6 ;  /* 0x0000000600140c82 */ /* 0x000fe20008000000 */
[----:B------:R-:W-:Y:S01]  /*1d50*/  @UP0 UMOV UR21, UR7 ;  /* 0x0000000700150c82 */ /* 0x000fe20008000000 */
[----:B--2---:R-:W-:Y:S01]  /*1d60*/  VOTEU.ANY UP1, P1 ;  /* 0x00000000003f7886 */ /* 0x004fe20000820100 */
[----:B------:R-:W-:Y:S01]  /*1d70*/  VOTEU.ANY UP3, P1 ;  /* 0x00000000003f7886 */ /* 0x000fe20000860100 */
[----:B------:R-:W-:Y:S01]  /*1d80*/  USGXT.U32 UR26, UR26, 0xe ;  /* 0x0000000e1a1a789a */ /* 0x000fe20008000000 */
[----:B------:R-:W-:-:S02]  /*1d90*/  UMOV UR25, 0x40000040 ;  /* 0x4000004000197882 */ /* 0x000fc40000000000 */
[----:B------:R-:W-:Y:S01]  /*1da0*/  @UP1 UIADD3 UR13, UR30, 0x28000, URZ ;  /* 0x000280001e0d1890 */ /* 0x000fe2000fffe03f */
[----:B------:R-:W-:Y:S01]  /*1db0*/  @UP1 UMOV UR22, UR8 ;  /* 0x0000000800161c82 */ /* 0x000fe20008000000 */
[----:B------:R-:W-:Y:S01]  /*1dc0*/  @UP1 UMOV UR23, UR9 ;  /* 0x0000000900171c82 */ /* 0x000fe20008000000 */
[----:B------:R-:W-:Y:S01]  /*1dd0*/  UMOV UR27, 0x40000040 ;  /* 0x40000040001b7882 */ /* 0x000fe20000000000 */
[----:B------:R-:W-:Y:S06]  /*1de0*/  BAR.SYNC.DEFER_BLOCKING 0x0 ;  /* 0x0000000000007b1d */ /* 0x000fec0000010000 */
[----:B------:R1:W-:Y:S02]  /*1df0*/  @UP2 UTMALDG.2D [UR16], [UR20] ;  /* 0x00000010140025b4 */ /* 0x0003e40008008000 */
[----:B------:R-:W-:Y:S06]  /*1e00*/  BAR.SYNC.DEFER_BLOCKING 0x0 ;  /* 0x0000000000007b1d */ /* 0x000fec0000010000 */
[----:B------:R1:W-:Y:S02]  /*1e10*/  @UP3 UTMALDG.2D [UR12], [UR22] ;  /* 0x0000000c160035b4 */ /* 0x0003e40008008000 */
[----:B------:R-:W-:Y:S06]  /*1e20*/  BAR.SYNC.DEFER_BLOCKING 0x0 ;  /* 0x0000000000007b1d */ /* 0x000fec0000010000 */
[----:B------:R-:W2:Y:S02]  /*1e30*/  SYNCS.PHASECHK.TRANS64.TRYWAIT P0, [UR30+0x28000], R2 ;  /* 0x02800002ff0075a7 */ /* 0x000ea4000800015e */
[----:B-12---:R-:W-:Y:S05]  /*1e40*/  @!P0 BRA `(.L_x_49) ;  /* 0x0000000c00648947 */ /* 0x006fea0003800000 */
.L_x_51:
[----:B------:R-:W-:Y:S02]  /*1e50*/  WARPGROUP.DEPBAR.LE gsb0, 0x0 ;  /* 0x00008000000079c5 */ /* 0x000fe40000010000 */
[----:B------:R-:W-:Y:S01]  /*1e60*/  WARPGROUP.ARRIVE ;  /* 0x00000000000079c5 */ /* 0x000fe20000000000 */
[----:B------:R-:W-:Y:S01]  /*1e70*/  UIADD3 UR32, UP0, UR24, 0x2, URZ ;  /* 0x0000000218207890 */ /* 0x000fe2000ff1e03f */
[----:B------:R-:W1:Y:S01]  /*1e80*/  LDC R2, c[0x0][0x230] ;  /* 0x00008c00ff027b82 */ /* 0x000e620000000800 */
[----:B------:R-:W-:Y:S01]  /*1e90*/  UIADD3 UR34, UP1, UR26, 0x2, URZ ;  /* 0x000000021a227890 */ /* 0x000fe2000ff3e03f */
[----:B------:R-:W-:Y:S02]  /*1ea0*/  UMOV UR12, URZ ;  /* 0x0000003f000c7c82 */ /* 0x000fe40008000000 */
[----:B------:R-:W-:Y:S01]  /*1eb0*/  QGMMA.64x64x32.F32.E4M3.E4M3 R120, gdesc[UR24], R120 ;  /* 0x00e00000187879f3 */ /* 0x000fe20008700878 */
[----:B------:R-:W-:Y:S01]  /*1ec0*/  UMOV UR13, URZ ;  /* 0x0000003f000d7c82 */ /* 0x000fe20008000000 */
[----:B------:R-:W-:-:S02]  /*1ed0*/  UIADD3.X UR33, UR12, 0x40000040, URZ, UP0, !UPT ;  /* 0x400000400c217890 */ /* 0x000fc400087fe43f */
[----:B------:R-:W-:Y:S02]  /*1ee0*/  UIADD3.X UR35, UR13, 0x40000040, URZ, UP1, !UPT ;  /* 0x400000400d237890 */ /* 0x000fe40008ffe43f */
[----:B------:R-:W-:Y:S02]  /*1ef0*/  UIADD3.64 UR20, UR32, 0x2, URZ ;  /* 0x0000000220147897 */ /* 0x000fe4000fffe03f */
[----:B------:R-:W-:Y:S02]  /*1f00*/  UIADD3.64 UR22, UR34, 0x2, URZ ;  /* 0x0000000222167897 */ /* 0x000fe4000fffe03f */
[----:B------:R-:W-:Y:S02]  /*1f10*/  UIADD3.64 UR36, UR32, 0x4, URZ ;  /* 0x0000000420247897 */ /* 0x000fe4000fffe03f */
[----:B------:R-:W-:Y:S02]  /*1f20*/  UIADD3.64 UR38, UR34, 0x4, URZ ;  /* 0x0000000422267897 */ /* 0x000fe4000fffe03f */
[----:B------:R-:W-:-:S02]  /*1f30*/  UIADD3.64 UR24, UR32, 0x1fe, URZ ;  /* 0x000001fe20187897 */ /* 0x000fc4000fffe03f */
[----:B------:R-:W-:Y:S01]  /*1f40*/  UIADD3.64 UR40, UR32, 0x200, URZ ;  /* 0x0000020020287897 */ /* 0x000fe2000fffe03f */
[----:B------:R-:W-:Y:S01]  /*1f50*/  UMOV UR42, UR34 ;  /* 0x00000022002a7c82 */ /* 0x000fe20008000000 */
[----:B------:R-:W-:Y:S01]  /*1f60*/  UMOV UR43, UR35 ;  /* 0x00000023002b7c82 */ /* 0x000fe20008000000 */
[----:B------:R-:W-:Y:S02]  /*1f70*/  UIADD3 UR18, UR18, 0x80, URZ ;  /* 0x0000008012127890 */ /* 0x000fe4000fffe03f */
[----:B------:R-:W-:-:S04]  /*1f80*/  UIADD3 UR29, UR29, 0x1, URZ ;  /* 0x000000011d1d7890 */ /* 0x000fc8000fffe03f */
[----:B-1----:R-:W-:Y:S01]  /*1f90*/  ISETP.LE.AND P0, PT, R2, UR18, PT ;  /* 0x0000001202007c0c */ /* 0x002fe2000bf03270 */
[----:B------:R-:W-:-:S04]  /*1fa0*/  UISETP.NE.U32.AND UP0, UPT, UR29, 0x4, UPT ;  /* 0x000000041d00788c */ /* 0x000fc8000bf05070 */
[----:B------:R-:W-:Y:S02]  /*1fb0*/  USEL UR12, URZ, 0x1, UP0 ;  /* 0x000000013f0c7887 */ /* 0x000fe40008000000 */
[----:B------:R-:W-:Y:S02]  /*1fc0*/  USEL UR29, UR29, URZ, UP0 ;  /* 0x0000003f1d1d7287 */ /* 0x000fe40008000000 */
[----:B------:R-:W-:Y:S01]  /*1fd0*/  ULOP3.LUT UR31, UR31, UR12, URZ, 0x3c, !UPT ;  /* 0x0000000c1f1f7292 */ /* 0x000fe2000f8e3c3f */
[----:B------:R-:W-:Y:S04]  /*1fe0*/  QGMMA.64x64x32.F32.E4M3.E4M3 R120, gdesc[UR32], R120 ;  /* 0x00e00000207879f3 */ /* 0x000fe80008700878 */
[----:B------:R-:W-:Y:S01]  /*1ff0*/  QGMMA.64x64x32.F32.E4M3.E4M3 R120, gdesc[UR20], R120 ;  /* 0x00e00000147879f3 */ /* 0x000fe20008700878 */
[----:B------:R-:W-:-:S03]  /*2000*/  UIADD3.64 UR20, UR32, 0x202, URZ ;  /* 0x0000020220147897 */ /* 0x000fc6000fffe03f */
[----:B------:R-:W-:Y:S01]  /*2010*/  QGMMA.64x64x32.F32.E4M3.E4M3 R120, gdesc[UR36], R120 ;  /* 0x00e00000247879f3 */ /* 0x000fe20008700878 */
[----:B------:R-:W-:-:S03]  /*2020*/  UIADD3.64 UR36, UR32, 0x204, URZ ;  /* 0x0000020420247897 */ /* 0x000fc6000fffe03f */
[----:B------:R-:W-:Y:S01]  /*2030*/  QGMMA.64x64x32.F32.E4M3.E4M3 R88, gdesc[UR24], R88 ;  /* 0x00e00000185879f3 */ /* 0x000fe20008700858 */
[----:B------:R-:W-:-:S03]  /*2040*/  UIADD3.64 UR24, UR32, 0x3fe, URZ ;  /* 0x000003fe20187897 */ /* 0x000fc6000fffe03f */
[----:B------:R-:W-:Y:S01]  /*2050*/  QGMMA.64x64x32.F32.E4M3.E4M3 R88, gdesc[UR40], R88 ;  /* 0x00e00000285879f3 */ /* 0x000fe20008700858 */
[----:B------:R-:W-:Y:S01]  /*2060*/  UIADD3.64 UR40, UR32, 0x400, URZ ;  /* 0x0000040020287897 */ /* 0x000fe2000fffe03f */
[----:B------:R-:W-:Y:S01]  /*2070*/  UMOV UR42, UR34 ;  /* 0x00000022002a7c82 */ /* 0x000fe20008000000 */
[----:B------:R-:W-:Y:S01]  /*2080*/  UMOV UR43, UR35 ;  /* 0x00000023002b7c82 */ /* 0x000fe20008000000 */
[----:B------:R-:W-:Y:S01]  /*2090*/  QGMMA.64x64x32.F32.E4M3.E4M3 R88, gdesc[UR20], R88 ;  /* 0x00e00000145879f3 */ /* 0x000fe20008700858 */
[----:B------:R-:W-:-:S03]  /*20a0*/  UIADD3.64 UR20, UR32, 0x402, URZ ;  /* 0x0000040220147897 */ /* 0x000fc6000fffe03f */
[----:B------:R-:W-:Y:S01]  /*20b0*/  QGMMA.64x64x32.F32.E4M3.E4M3 R88, gdesc[UR36], R88 ;  /* 0x00e00000245879f3 */ /* 0x000fe20008700858 */
[----:B------:R-:W-:-:S03]  /*20c0*/  UIADD3.64 UR36, UR32, 0x404, URZ ;  /* 0x0000040420247897 */ /* 0x000fc6000fffe03f */
[----:B------:R-:W-:Y:S01]  /*20d0*/  QGMMA.64x64x32.F32.E4M3.E4M3 R56, gdesc[UR24], R56 ;  /* 0x00e00000183879f3 */ /* 0x000fe20008700838 */
[----:B------:R-:W-:-:S03]  /*20e0*/  UIADD3.64 UR24, UR32, 0x5fe, URZ ;  /* 0x000005fe20187897 */ /* 0x000fc6000fffe03f */
[----:B------:R-:W-:Y:S04]  /*20f0*/  QGMMA.64x64x32.F32.E4M3.E4M3 R56, gdesc[UR40], R56 ;  /* 0x00e00000283879f3 */ /* 0x000fe80008700838 */
[----:B------:R-:W-:Y:S01]  /*2100*/  QGMMA.64x64x32.F32.E4M3.E4M3 R56, gdesc[UR20], R56 ;  /* 0x00e00000143879f3 */ /* 0x000fe20008700838 */
[----:B------:R-:W-:-:S03]  /*2110*/  UIADD3.64 UR20, UR32, 0x602, URZ ;  /* 0x0000060220147897 */ /* 0x000fc6000fffe03f */
[----:B------:R-:W-:Y:S01]  /*2120*/  QGMMA.64x64x32.F32.E4M3.E4M3 R56, gdesc[UR36], R56 ;  /* 0x00e00000243879f3 */ /* 0x000fe20008700838 */
[----:B------:R-:W-:-:S03]  /*2130*/  UIADD3.64 UR36, UR32, 0x604, URZ ;  /* 0x0000060420247897 */ /* 0x000fc6000fffe03f */
[----:B------:R-:W-:Y:S01]  /*2140*/  QGMMA.64x64x32.F32.E4M3.E4M3 R24, gdesc[UR24], R24 ;  /* 0x00e00000181879f3 */ /* 0x000fe20008700818 */
[----:B------:R-:W-:Y:S01]  /*2150*/  UIADD3.64 UR24, UR32, 0x600, URZ ;  /* 0x0000060020187897 */ /* 0x000fe2000fffe03f */
[----:B------:R-:W-:Y:S01]  /*2160*/  UMOV UR26, UR34 ;  /* 0x00000022001a7c82 */ /* 0x000fe20008000000 */
[----:B------:R-:W-:-:S07]  /*2170*/  UMOV UR27, UR35 ;  /* 0x00000023001b7c82 */ /* 0x000fce0008000000 */
[----:B------:R-:W-:Y:S04]  /*2180*/  QGMMA.64x64x32.F32.E4M3.E4M3 R24, gdesc[UR24], R24 ;  /* 0x00e00000181879f3 */ /* 0x000fe80008700818 */
[----:B------:R-:W-:Y:S04]  /*2190*/  QGMMA.64x64x32.F32.E4M3.E4M3 R24, gdesc[UR20], R24 ;  /* 0x00e00000141879f3 */ /* 0x000fe80008700818 */
[----:B------:R-:W-:Y:S01]  /*21a0*/  QGMMA.64x64x32.F32.E4M3.E4M3 R24, gdesc[UR36], R24, gsb0 ;  /* 0x00e00000241879f3 */ /* 0x000fe20008000818 */
[----:B------:R-:W-:Y:S05]  /*21b0*/  @!P0 BRA `(.L_x_50) ;  /* 0xfffffff800888947 */ /* 0x000fea000383ffff */
.L_x_48:
[----:B------:R-:W-:Y:S02]  /*21c0*/  WARPGROUP.DEPBAR.LE gsb0, 0x0 ;  /* 0x00008000000079c5 */ /* 0x000fe40000010000 */
[----:B----4-:R-:W-:Y:S01]  /*21d0*/  BAR.SYNC.DEFER_BLOCKING 0x0 ;  /* 0x0000000000007b1d */ /* 0x010fe20000010000 */
[C---:B-1---5:R-:W-:Y:S01]  /*21e0*/  IMAD.SHL.U32 R2, R0.reuse, 0x20, RZ ;  /* 0x0000002000027824 */ /* 0x062fe200078e00ff */
[----:B------:R-:W-:Y:S01]  /*21f0*/  F2FP.SATFINITE.E4M3.F32.PACK_AB_MERGE_C R120, R121, R120, RZ ;  /* 0x000000787978723e */ /* 0x000fe200048070ff */
[C---:B------:R-:W-:Y:S01]  /*2200*/  IMAD.SHL.U32 R3, R0.reuse, 0x10, RZ ;  /* 0x0000001000037824 */ /* 0x040fe200078e00ff */
[----:B------:R-:W-:Y:S01]  /*2210*/  F2FP.SATFINITE.E4M3.F32.PACK_AB_MERGE_C R122, R123, R122, RZ ;  /* 0x0000007a7b7a723e */ /* 0x000fe200048070ff */
[----:B------:R-:W-:Y:S01]  /*2220*/  IMAD.SHL.U32 R0, R0, 0x2, RZ ;  /* 0x0000000200007824 */ /* 0x000fe200078e00ff */
[----:B------:R-:W-:Y:S02]  /*2230*/  LOP3.LUT R2, R2, 0xc00, RZ, 0xc0, !PT ;  /* 0x00000c0002027812 */ /* 0x000fe400078ec0ff */
[----:B------:R-:W-:-:S02]  /*2240*/  ELECT P0, URZ, PT ;  /* 0x00000000003f782f */ /* 0x000fc40003800000 */
[----:B------:R-:W-:Y:S01]  /*2250*/  F2FP.SATFINITE.E4M3.F32.PACK_AB_MERGE_C R124, R125, R124, RZ ;  /* 0x0000007c7d7c723e */ /* 0x000fe200048070ff */
[----:B------:R-:W-:Y:S01]  /*2260*/  UMOV UR29, UR15 ;  /* 0x0000000f001d7c82 */ /* 0x000fe20008000000 */
[----:B------:R-:W-:Y:S01]  /*2270*/  LOP3.LUT R3, R2, 0x1c0, R3, 0xf8, !PT ;  /* 0x000001c002037812 */ /* 0x000fe200078ef803 */
[----:B------:R-:W-:Y:S01]  /*2280*/  UMOV UR30, UR19 ;  /* 0x00000013001e7c82 */ /* 0x000fe20008000000 */
[----:B------:R-:W-:Y:S02]  /*2290*/  F2FP.SATFINITE.E4M3.F32.PACK_AB_MERGE_C R126, R127, R126, RZ ;  /* 0x0000007e7f7e723e */ /* 0x000fe400048070ff */
[----:B------:R-:W-:Y:S02]  /*22a0*/  F2FP.SATFINITE.E4M3.F32.PACK_AB_MERGE_C R88, R89, R88, RZ ;  /* 0x000000585958723e */ /* 0x000fe400048070ff */
[----:B------:R-:W-:Y:S02]  /*22b0*/  F2FP.SATFINITE.E4M3.F32.PACK_AB_MERGE_C R90, R91, R90, RZ ;  /* 0x0000005a5b5a723e */ /* 0x000fe400048070ff */
[----:B------:R-:W-:-:S02]  /*22c0*/  F2FP.SATFINITE.E4M3.F32.PACK_AB_MERGE_C R92, R93, R92, RZ ;  /* 0x0000005c5d5c723e */ /* 0x000fc400048070ff */
[----:B------:R-:W-:Y:S02]  /*22d0*/  F2FP.SATFINITE.E4M3.F32.PACK_AB_MERGE_C R94, R95, R94, RZ ;  /* 0x0000005e5f5e723e */ /* 0x000fe400048070ff */
[----:B------:R-:W-:Y:S01]  /*22e0*/  F2FP.SATFINITE.E4M3.F32.PACK_AB_MERGE_C R56, R57, R56, RZ ;  /* 0x000000383938723e */ /* 0x000fe200048070ff */
[----:B------:R-:W1:Y:S02]  /*22f0*/  @!P2 SYNCS.CCTL.IV [UR28+0x28000] ;  /* 0x02800000ff00a9b1 */ /* 0x000e64000800001c */
[----:B-1----:R-:W-:Y:S01]  /*2300*/  BAR.SYNC.DEFER_BLOCKING 0x0 ;  /* 0x0000000000007b1d */ /* 0x002fe20000010000 */
[----:B------:R-:W-:Y:S02]  /*2310*/  F2FP.SATFINITE.E4M3.F32.PACK_AB_MERGE_C R58, R59, R58, RZ ;  /* 0x0000003a3b3a723e */ /* 0x000fe400048070ff */
[----:B------:R-:W-:Y:S02]  /*2320*/  F2FP.SATFINITE.E4M3.F32.PACK_AB_MERGE_C R60, R61, R60, RZ ;  /* 0x0000003c3d3c723e */ /* 0x000fe400048070ff */
[----:B------:R-:W-:-:S02]  /*2330*/  F2FP.SATFINITE.E4M3.F32.PACK_AB_MERGE_C R62, R63, R62, RZ ;  /* 0x0000003e3f3e723e */ /* 0x000fc400048070ff */
[----:B------:R-:W-:Y:S02]  /*2340*/  F2FP.SATFINITE.E4M3.F32.PACK_AB_MERGE_C R24, R25, R24, RZ ;  /* 0x000000181918723e */ /* 0x000fe400048070ff */
[----:B------:R-:W-:Y:S02]  /*2350*/  F2FP.SATFINITE.E4M3.F32.PACK_AB_MERGE_C R26, R27, R26, RZ ;  /* 0x0000001a1b1a723e */ /* 0x000fe400048070ff */
[----:B------:R-:W-:Y:S02]  /*2360*/  F2FP.SATFINITE.E4M3.F32.PACK_AB_MERGE_C R28, R29, R28, RZ ;  /* 0x0000001c1d1c723e */ /* 0x000fe400048070ff */
[----:B------:R-:W-:Y:S02]  /*2370*/  F2FP.SATFINITE.E4M3.F32.PACK_AB_MERGE_C R30, R31, R30, RZ ;  /* 0x0000001e1f1e723e */ /* 0x000fe400048070ff */
[----:B------:R-:W-:Y:S02]  /*2380*/  LOP3.LUT R3, R3, 0x36, R0, 0xf8, !PT ;  /* 0x0000003603037812 */ /* 0x000fe400078ef800 */
[----:B------:R-:W-:-:S02]  /*2390*/  F2FP.SATFINITE.E4M3.F32.PACK_AB_MERGE_C R128, R129, R128, RZ ;  /* 0x000000808180723e */ /* 0x000fc400048070ff */
[----:B------:R-:W-:Y:S02]  /*23a0*/  F2FP.SATFINITE.E4M3.F32.PACK_AB_MERGE_C R130, R131, R130, RZ ;  /* 0x000000828382723e */ /* 0x000fe400048070ff */
[----:B------:R-:W-:Y:S02]  /*23b0*/  F2FP.SATFINITE.E4M3.F32.PACK_AB_MERGE_C R132, R133, R132, RZ ;  /* 0x000000848584723e */ /* 0x000fe400048070ff */
[----:B------:R-:W-:Y:S01]  /*23c0*/  F2FP.SATFINITE.E4M3.F32.PACK_AB_MERGE_C R134, R135, R134, RZ ;  /* 0x000000868786723e */ /* 0x000fe200048070ff */
[----:B------:R-:W1:Y:S02]  /*23d0*/  @!P2 SYNCS.CCTL.IV [UR28+0x28008] ;  /* 0x02800800ff00a9b1 */ /* 0x000e64000800001c */
[----:B-1----:R-:W-:Y:S01]  /*23e0*/  BAR.SYNC.DEFER_BLOCKING 0x0 ;  /* 0x0000000000007b1d */ /* 0x002fe20000010000 */
[----:B------:R-:W-:Y:S02]  /*23f0*/  F2FP.SATFINITE.E4M3.F32.PACK_AB_MERGE_C R96, R97, R96, RZ ;  /* 0x000000606160723e */ /* 0x000fe400048070ff */
[----:B------:R-:W-:-:S02]  /*2400*/  F2FP.SATFINITE.E4M3.F32.PACK_AB_MERGE_C R98, R99, R98, RZ ;  /* 0x000000626362723e */ /* 0x000fc400048070ff */
[----:B------:R-:W-:Y:S02]  /*2410*/  F2FP.SATFINITE.E4M3.F32.PACK_AB_MERGE_C R100, R101, R100, RZ ;  /* 0x000000646564723e */ /* 0x000fe400048070ff */
[----:B------:R-:W-:Y:S02]  /*2420*/  F2FP.SATFINITE.E4M3.F32.PACK_AB_MERGE_C R102, R103, R102, RZ ;  /* 0x000000666766723e */ /* 0x000fe400048070ff */
[----:B------:R-:W-:Y:S02]  /*2430*/  F2FP.SATFINITE.E4M3.F32.PACK_AB_MERGE_C R64, R65, R64, RZ ;  /* 0x000000404140723e */ /* 0x000fe400048070ff */
[----:B------:R-:W-:Y:S02]  /*2440*/  F2FP.SATFINITE.E4M3.F32.PACK_AB_MERGE_C R66, R67, R66, RZ ;  /* 0x000000424342723e */ /* 0x000fe400048070ff */
[----:B------:R-:W-:Y:S02]  /*2450*/  F2FP.SATFINITE.E4M3.F32.PACK_AB_MERGE_C R68, R69, R68, RZ ;  /* 0x000000444544723e */ /* 0x000fe400048070ff */
[----:B------:R-:W-:-:S02]  /*2460*/  F2FP.SATFINITE.E4M3.F32.PACK_AB_MERGE_C R70, R71, R70, RZ ;  /* 0x000000464746723e */ /* 0x000fc400048070ff */
[----:B------:R-:W-:Y:S02]  /*2470*/  F2FP.SATFINITE.E4M3.F32.PACK_AB_MERGE_C R32, R33, R32, RZ ;  /* 0x000000202120723e */ /* 0x000fe400048070ff */
[----:B------:R-:W-:Y:S02]  /*2480*/  F2FP.SATFINITE.E4M3.F32.PACK_AB_MERGE_C R34, R35, R34, RZ ;  /* 0x000000222322723e */ /* 0x000fe400048070ff */
[----:B------:R-:W-:Y:S02]  /*2490*/  F2FP.SATFINITE.E4M3.F32.PACK_AB_MERGE_C R36, R37, R36, RZ ;  /* 0x000000242524723e */ /* 0x000fe400048070ff */
[----:B------:R-:W-:Y:S01]  /*24a0*/  F2FP.SATFINITE.E4M3.F32.PACK_AB_MERGE_C R38, R39, R38, RZ ;  /* 0x000000262726723e */ /* 0x000fe200048070ff */
[----:B------:R-:W1:Y:S02]  /*24b0*/  @!P2 SYNCS.CCTL.IV [UR28+0x28010] ;  /* 0x02801000ff00a9b1 */ /* 0x000e64000800001c */
[----:B-1----:R-:W-:Y:S01]  /*24c0*/  BAR.SYNC.DEFER_BLOCKING 0x0 ;  /* 0x0000000000007b1d */ /* 0x002fe20000010000 */
[----:B------:R-:W-:-:S02]  /*24d0*/  ISETP.LT.U32.AND P0, PT, R7, 0x20, P0 ;  /* 0x000000200700780c */ /* 0x000fc40000701070 */
[----:B------:R-:W-:Y:S02]  /*24e0*/  LOP3.LUT R5, R3, 0x10, RZ, 0x3c, !PT ;  /* 0x0000001003057812 */ /* 0x000fe400078e3cff */
[----:B------:R-:W-:Y:S02]  /*24f0*/  F2FP.SATFINITE.E4M3.F32.PACK_AB_MERGE_C R136, R137, R136, RZ ;  /* 0x000000888988723e */ /* 0x000fe400048070ff */
[----:B------:R-:W-:Y:S02]  /*2500*/  F2FP.SATFINITE.E4M3.F32.PACK_AB_MERGE_C R138, R139, R138, RZ ;  /* 0x0000008a8b8a723e */ /* 0x000fe400048070ff */
[----:B------:R-:W-:Y:S02]  /*2510*/  F2FP.SATFINITE.E4M3.F32.PACK_AB_MERGE_C R140, R141, R140, RZ ;  /* 0x0000008c8d8c723e */ /* 0x000fe400048070ff */
[----:B------:R-:W-:Y:S02]  /*2520*/  F2FP.SATFINITE.E4M3.F32.PACK_AB_MERGE_C R142, R143, R142, RZ ;  /* 0x0000008e8f8e723e */ /* 0x000fe400048070ff */
[----:B------:R-:W-:Y:S01]  /*2530*/  F2FP.SATFINITE.E4M3.F32.PACK_AB_MERGE_C R104, R105, R104, RZ ;  /* 0x000000686968723e */ /* 0x000fe200048070ff */
[----:B------:R-:W-:Y:S01]  /*2540*/  VOTEU.ANY UP0, P0 ;  /* 0x00000000003f7886 */ /* 0x000fe20000000100 */
[----:B------:R-:W-:Y:S01]  /*2550*/  F2FP.SATFINITE.E4M3.F32.PACK_AB_MERGE_C R106, R107, R106, RZ ;  /* 0x0000006a6b6a723e */ /* 0x000fe200048070ff */
[----:B------:R-:W-:Y:S01]  /*2560*/  VOTEU.ANY UP1, P0 ;  /* 0x00000000003f7886 */ /* 0x000fe20000020100 */
[----:B------:R-:W-:-:S02]  /*2570*/  F2FP.SATFINITE.E4M3.F32.PACK_AB_MERGE_C R108, R109, R108, RZ ;  /* 0x0000006c6d6c723e */ /* 0x000fc400048070ff */
[----:B------:R-:W-:Y:S01]  /*2580*/  F2FP.SATFINITE.E4M3.F32.PACK_AB_MERGE_C R110, R111, R110, RZ ;  /* 0x0000006e6f6e723e */ /* 0x000fe200048070ff */
[----:B--2---:R-:W-:Y:S01]  /*2590*/  @UP0 UMOV UR12, UR10 ;  /* 0x0000000a000c0c82 */ /* 0x004fe20008000000 */
[----:B------:R-:W-:Y:S01]  /*25a0*/  F2FP.SATFINITE.E4M3.F32.PACK_AB_MERGE_C R72, R73, R72, RZ ;  /* 0x000000484948723e */ /* 0x000fe200048070ff */
[----:B------:R-:W-:Y:S01]  /*25b0*/  @UP0 UMOV UR13, UR11 ;  /* 0x0000000b000d0c82 */ /* 0x000fe20008000000 */
[----:B------:R-:W-:Y:S01]  /*25c0*/  F2FP.SATFINITE.E4M3.F32.PACK_AB_MERGE_C R74, R75, R74, RZ ;  /* 0x0000004a4b4a723e */ /* 0x000fe200048070ff */
[----:B------:R-:W1:Y:S01]  /*25d0*/  @!P2 SYNCS.CCTL.IV [UR28+0x28018] ;  /* 0x02801800ff00a9b1 */ /* 0x000e62000800001c */
[----:B------:R-:W-:Y:S01]  /*25e0*/  F2FP.SATFINITE.E4M3.F32.PACK_AB_MERGE_C R76, R77, R76, RZ ;  /* 0x0000004c4d4c723e */ /* 0x000fe200048070ff */
[----:B-1----:R-:W-:Y:S01]  /*25f0*/  STS.U16 [R3+UR28], R120 ;  /* 0x0000007803007988 */ /* 0x002fe2000800041c */
[----:B------:R-:W-:Y:S02]  /*2600*/  F2FP.SATFINITE.E4M3.F32.PACK_AB_MERGE_C R78, R79, R78, RZ ;  /* 0x0000004e4f4e723e */ /* 0x000fe400048070ff */
[----:B------:R-:W-:Y:S01]  /*2610*/  F2FP.SATFINITE.E4M3.F32.PACK_AB_MERGE_C R40, R41, R40, RZ ;  /* 0x000000282928723e */ /* 0x000fe200048070ff */
[----:B------:R-:W-:Y:S01]  /*2620*/  STS.U16 [R3+UR28+0x200], R122 ;  /* 0x0002007a03007988 */ /* 0x000fe2000800041c */
[----:B------:R-:W-:-:S02]  /*2630*/  F2FP.SATFINITE.E4M3.F32.PACK_AB_MERGE_C R42, R43, R42, RZ ;  /* 0x0000002a2b2a723e */ /* 0x000fc400048070ff */
[----:B------:R-:W-:Y:S01]  /*2640*/  F2FP.SATFINITE.E4M3.F32.PACK_AB_MERGE_C R44, R45, R44, RZ ;  /* 0x0000002c2d2c723e */ /* 0x000fe200048070ff */
[----:B------:R-:W-:Y:S01]  /*2650*/  STS.U16 [R3+UR28+0x8], R124 ;  /* 0x0000087c03007988 */ /* 0x000fe2000800041c */
[----:B------:R-:W-:Y:S02]  /*2660*/  F2FP.SATFINITE.E4M3.F32.PACK_AB_MERGE_C R46, R47, R46, RZ ;  /* 0x0000002e2f2e723e */ /* 0x000fe400048070ff */
[----:B------:R-:W-:Y:S01]  /*2670*/  LOP3.LUT R7, R3, 0x20, RZ, 0x3c, !PT ;  /* 0x0000002003077812 */ /* 0x000fe200078e3cff */
[----:B------:R-:W-:Y:S01]  /*2680*/  STS.U16 [R3+UR28+0x208], R126 ;  /* 0x0002087e03007988 */ /* 0x000fe2000800041c */
[----:B------:R-:W-:Y:S02]  /*2690*/  F2FP.SATFINITE.E4M3.F32.PACK_AB_MERGE_C R144, R145, R144, RZ ;  /* 0x000000909190723e */ /* 0x000fe400048070ff */
[----:B------:R-:W-:Y:S01]  /*26a0*/  F2FP.SATFINITE.E4M3.F32.PACK_AB_MERGE_C R146, R147, R146, RZ ;  /* 0x000000929392723e */ /* 0x000fe200048070ff */
[----:B------:R-:W-:Y:S01]  /*26b0*/  STS.U16 [R3+UR28+0x1000], R88 ;  /* 0x0010005803007988 */ /* 0x000fe2000800041c */
[----:B------:R-:W-:-:S02]  /*26c0*/  F2FP.SATFINITE.E4M3.F32.PACK_AB_MERGE_C R148, R149, R148, RZ ;  /* 0x000000949594723e */ /* 0x000fc400048070ff */
[----:B------:R-:W-:Y:S01]  /*26d0*/  F2FP.SATFINITE.E4M3.F32.PACK_AB_MERGE_C R150, R151, R150, RZ ;  /* 0x000000969796723e */ /* 0x000fe200048070ff */
[----:B------:R-:W-:Y:S01]  /*26e0*/  STS.U16 [R3+UR28+0x1200], R90 ;  /* 0x0012005a03007988 */ /* 0x000fe2000800041c */
[----:B------:R-:W-:Y:S02]  /*26f0*/  F2FP.SATFINITE.E4M3.F32.PACK_AB_MERGE_C R112, R113, R112, RZ ;  /* 0x000000707170723e */ /* 0x000fe400048070ff */
[----:B------:R-:W-:Y:S01]  /*2700*/  F2FP.SATFINITE.E4M3.F32.PACK_AB_MERGE_C R114, R115, R114, RZ ;  /* 0x000000727372723e */ /* 0x000fe200048070ff */
        /* <DEDUP_REMOVED lines=15> */
[----:B------:R-:W-:Y:S04]  /*2800*/  STS.U16 [R3+UR28+0x2208], R62 ;  /* 0x0022083e03007988 */ /* 0x000fe8000800041c */
[----:B------:R-:W-:Y:S04]  /*2810*/  STS.U16 [R3+UR28+0x3000], R24 ;  /* 0x0030001803007988 */ /* 0x000fe8000800041c */
[----:B------:R-:W-:Y:S04]  /*2820*/  STS.U16 [R3+UR28+0x3200], R26 ;  /* 0x0032001a03007988 */ /* 0x000fe8000800041c */
[----:B------:R-:W-:Y:S04]  /*2830*/  STS.U16 [R3+UR28+0x3008], R28 ;  /* 0x0030081c03007988 */ /* 0x000fe8000800041c */
[----:B------:R1:W-:Y:S04]  /*2840*/  STS.U16 [R3+UR28+0x3208], R30 ;  /* 0x0032081e03007988 */ /* 0x0003e8000800041c */
[----:B------:R-:W-:Y:S04]  /*2850*/  STS.U16 [R5+UR28], R128 ;  /* 0x0000008005007988 */ /* 0x000fe8000800041c */
[----:B------:R-:W-:Y:S01]  /*2860*/  STS.U16 [R5+UR28+0x200], R130 ;  /* 0x0002008205007988 */ /* 0x000fe2000800041c */
[----:B-1----:R-:W-:-:S03]  /*2870*/  LOP3.LUT R3, R3, 0x30, RZ, 0x3c, !PT ;  /* 0x0000003003037812 */ /* 0x002fc600078e3cff */
[----:B------:R-:W-:Y:S04]  /*2880*/  STS.U16 [R5+UR28+0x8], R132 ;  /* 0x0000088405007988 */ /* 0x000fe8000800041c */
        /* <DEDUP_REMOVED lines=13> */
[----:B------:R-:W-:Y:S04]  /*2960*/  STS.U16 [R7+UR28], R136 ;  /* 0x0000008807007988 */ /* 0x000fe8000800041c */
        /* <DEDUP_REMOVED lines=30> */
[----:B------:R-:W-:Y:S01]  /*2b50*/  STS.U16 [R3+UR28+0x3208], R54 ;  /* 0x0032083603007988 */ /* 0x000fe2000800041c */
[----:B------:R1:W-:Y:S06]  /*2b60*/  MEMBAR.ALL.CTA ;  /* 0x0000000000007992 */ /* 0x0003ec0000008000 */
[----:B-1----:R-:W1:Y:S02]  /*2b70*/  FENCE.VIEW.ASYNC.S ;  /* 0x00000000000073c6 */ /* 0x002e640000000000 */
[----:B-1----:R-:W-:Y:S06]  /*2b80*/  BAR.SYNC.DEFER_BLOCKING 0x0 ;  /* 0x0000000000007b1d */ /* 0x002fec0000010000 */
[----:B------:R1:W-:Y:S01]  /*2b90*/  @UP1 UTMASTG.2D [UR28], [UR12] ;  /* 0x0000001c0c0013b5 */ /* 0x0003e20008008000 */
[----:B------:R0:W-:Y:S01]  /*2ba0*/  UTMACMDFLUSH ;  /* 0x00000000000079b7 */ /* 0x0001e20000000000 */
[----:B------:R-:W-:-:S04]  /*2bb0*/  DEPBAR.LE SB0, 0x0 ;  /* 0x000080000000791a */ /* 0x000fc80000000000 */
[----:B------:R-:W-:Y:S06]  /*2bc0*/  BAR.SYNC.DEFER_BLOCKING 0x0 ;  /* 0x0000000000007b1d */ /* 0x000fec0000010000 */
[----:B-1----:R-:W-:Y:S05]  /*2bd0*/  EXIT ;  /* 0x000000000000794d */ /* 0x002fea0003800000 */
.L_x_49:
[----:B------:R-:W1:Y:S02]  /*2be0*/  SYNCS.PHASECHK.TRANS64.TRYWAIT P0, [UR30+0x28000], R2 ;  /* 0x02800002ff0075a7 */ /* 0x000e64000800015e */
[----:B-1----:R-:W-:Y:S05]  /*2bf0*/  @!P0 BRA `(.L_x_49) ;  /* 0xfffffffc00f88947 */ /* 0x002fea000383ffff */
[----:B------:R-:W-:Y:S05]  /*2c00*/  BRA `(.L_x_51) ;  /* 0xfffffff000907947 */ /* 0x000fea000383ffff */
.L_x_52:
[----:B------:R-:W-:-:S00]  /*2c10*/  BRA `(.L_x_52) ;  /* 0xfffffffc00fc7947 */ /* 0x000fc0000383ffff */
[----:B------:R-:W-:-:S00]  /*2c20*/  NOP ;  /* 0x0000000000007918 */ /* 0x000fc00000000000 */
        /* <DEDUP_REMOVED lines=13> */
.L_x_53:


//--------------------- .nv.shared.gluon_wgmma    --------------------------
	.section	.nv.shared.gluon_wgmma,"aw",@nobits
	.sectionflags	@""
	.align	16
	.zero		1024


//--------------------- .nv.shared.reserved.0     --------------------------
	.section	.nv.shared.reserved.0,"aw",@nobits
	.weak		__nv_reservedSMEM_offset_0_alias
	.size		__nv_reservedSMEM_offset_0_alias, 0, 0
	.other		__nv_reservedSMEM_offset_0_alias,@"STO_CUDA_RESERVED_SHARED STV_DEFAULT"
__nv_reservedSMEM_offset_0_alias:
	.zero		0


//--------------------- .nv.constant0.gluon_wgmma --------------------------
	.section	.nv.constant0.gluon_wgmma,"a",@progbits
	.sectionflags	@""
	.align	4
.nv.constant0.gluon_wgmma:
	.zero		608


//--------------------- SYMBOLS --------------------------

	.type		.nv.reservedSmem.offset0,@object
	.size		.nv.reservedSmem.offset0,0x4
